	.target	sm_100a

	.elftype	@"ET_EXEC"


//--------------------- .note.nv.tkinfo           --------------------------
	.section	.note.nv.tkinfo,"",@"SHT_NOTE"
	.sectionflags	@"SHF_NOTE_NV_TKINFO"
	.tkinfo
        /*0018*/ 	.word	0x00000002
        /*0030*/ 	.string	""
        /*0030*/ 	.string	"ptxas"
        /*0030*/ 	.string	"Cuda compilation tools, release 13.0, V13.0.88"
        /*0030*/ 	.string	"Build cuda_13.0.r13.0/compiler.36424714_0"
        /*0030*/ 	.string	"-arch sm_100a -m 64 "



//--------------------- .note.nv.cuinfo           --------------------------
	.section	.note.nv.cuinfo,"",@"SHT_NOTE"
	.sectionflags	@"SHF_NOTE_NV_CUINFO"
        /*0018*/ 	.short	0x0002
        /*001a*/ 	.short	0x0064
        /*001c*/ 	.short	0x0082
	.zero		2


//--------------------- .nv.info                  --------------------------
	.section	.nv.info,"",@"SHT_CUDA_INFO"
	.align	4


	//----- nvinfo : EIATTR_REGCOUNT
	.align		4
        /*0000*/ 	.byte	0x04, 0x2f
        /*0002*/ 	.short	(.L_19 - .L_18)
	.align		4
.L_18:
        /*0004*/ 	.word	index@(_ZN7cutlass13device_kernelINS_4gemm6kernel13GemmUniversalIN4cute5tupleIJiiiiEEENS1_10collective13CollectiveMmaINS1_35MainloopSm100TmaUmmaWarpSpecializedILi4ELi2ELi4ENS5_IJNS4_1CILi1EEESB_SB_EEEEENS5_IJNSA_ILi128EEESE_NSA_ILi32EEEEEENS_6half_tENS5_IJlSB_lEEESH_SI_NS4_8TiledMMAINS4_8MMA_AtomIJNS4_20SM100_MMA_F16BF16_SSISH_SH_fLi128ELi128ELNS4_4UMMA5MajorE0ELSN_0ELNSM_7ScaleInE0ELSO_0EEEEEENS4_6LayoutISC_NS5_IJNSA_ILi0EEESS_SS_EEEEENS5_IJNS4_10UnderscoreESV_SV_EEEEENS4_13SM90_TMA_LOADENS4_14ComposedLayoutINS4_7SwizzleILi2ELi4ELi3EEENS4_18smem_ptr_flag_bitsILi16EEENSR_INS5_IJNSA_ILi8EEESF_EEENS5_IJSF_SB_EEEEEEEvNS4_8identityESY_S18_vS19_EENS_8epilogue10collective18CollectiveEpilogueINS1B_23Sm100TmaWarpSpecializedILi4ELi2ELi32ELb1ELb0EEEJSG_NS5_IJNSR_ISE_SB_EENSR_ISF_SB_EEEEESH_SI_SH_SI_NS1B_6fusion15FusionCallbacksIS1F_NS1J_17LinearCombinationISH_fSH_fLNS_15FloatRoundStyleE2EEESG_S1I_JEEENS4_5SM1004TMEM4LOAD26SM100_TMEM_LOAD_32dp32b32xESY_S18_NS4_39AutoVectorizingCopyWithAssumedAlignmentILi128EEENS4_14SM90_TMA_STOREES18_S1U_S1U_EEEvvEEEEvNT_6ParamsE)
        /*0008*/ 	.word	0x0000006e


	//----- nvinfo : EIATTR_FRAME_SIZE
	.align		4
.L_19:
        /*000c*/ 	.byte	0x04, 0x11
        /*000e*/ 	.short	(.L_21 - .L_20)
	.align		4
.L_20:
        /*0010*/ 	.word	index@($__internal_2_$__cuda_sm10x_tcgen05_guardrail_trap_unallocated_columns_being_dealloced)
        /*0014*/ 	.word	0x00000000


	//----- nvinfo : EIATTR_FRAME_SIZE
	.align		4
.L_21:
        /*0018*/ 	.byte	0x04, 0x11
        /*001a*/ 	.short	(.L_23 - .L_22)
	.align		4
.L_22:
        /*001c*/ 	.word	index@($__internal_1_$__cuda_sm10x_tcgen05_guardrail_trap_phase_invalid_during_alloc)
        /*0020*/ 	.word	0x00000000


	//----- nvinfo : EIATTR_FRAME_SIZE
	.align		4
.L_23:
        /*0024*/ 	.byte	0x04, 0x11
        /*0026*/ 	.short	(.L_25 - .L_24)
	.align		4
.L_24:
        /*0028*/ 	.word	index@($__internal_0_$__cuda_sm10x_tcgen05_guardrail_trap_col_being_dealloced_not_returned_by_alloc)
        /*002c*/ 	.word	0x00000000


	//----- nvinfo : EIATTR_FRAME_SIZE
	.align		4
.L_25:
        /*0030*/ 	.byte	0x04, 0x11
        /*0032*/ 	.short	(.L_27 - .L_26)
	.align		4
.L_26:
        /*0034*/ 	.word	index@(_ZN7cutlass13device_kernelINS_4gemm6kernel13GemmUniversalIN4cute5tupleIJiiiiEEENS1_10collective13CollectiveMmaINS1_35MainloopSm100TmaUmmaWarpSpecializedILi4ELi2ELi4ENS5_IJNS4_1CILi1EEESB_SB_EEEEENS5_IJNSA_ILi128EEESE_NSA_ILi32EEEEEENS_6half_tENS5_IJlSB_lEEESH_SI_NS4_8TiledMMAINS4_8MMA_AtomIJNS4_20SM100_MMA_F16BF16_SSISH_SH_fLi128ELi128ELNS4_4UMMA5MajorE0ELSN_0ELNSM_7ScaleInE0ELSO_0EEEEEENS4_6LayoutISC_NS5_IJNSA_ILi0EEESS_SS_EEEEENS5_IJNS4_10UnderscoreESV_SV_EEEEENS4_13SM90_TMA_LOADENS4_14ComposedLayoutINS4_7SwizzleILi2ELi4ELi3EEENS4_18smem_ptr_flag_bitsILi16EEENSR_INS5_IJNSA_ILi8EEESF_EEENS5_IJSF_SB_EEEEEEEvNS4_8identityESY_S18_vS19_EENS_8epilogue10collective18CollectiveEpilogueINS1B_23Sm100TmaWarpSpecializedILi4ELi2ELi32ELb1ELb0EEEJSG_NS5_IJNSR_ISE_SB_EENSR_ISF_SB_EEEEESH_SI_SH_SI_NS1B_6fusion15FusionCallbacksIS1F_NS1J_17LinearCombinationISH_fSH_fLNS_15FloatRoundStyleE2EEESG_S1I_JEEENS4_5SM1004TMEM4LOAD26SM100_TMEM_LOAD_32dp32b32xESY_S18_NS4_39AutoVectorizingCopyWithAssumedAlignmentILi128EEENS4_14SM90_TMA_STOREES18_S1U_S1U_EEEvvEEEEvNT_6ParamsE)
        /*0038*/ 	.word	0x00000000


	//----- nvinfo : EIATTR_MIN_STACK_SIZE
	.align		4
.L_27:
        /*003c*/ 	.byte	0x04, 0x12
        /*003e*/ 	.short	(.L_29 - .L_28)
	.align		4
.L_28:
        /*0040*/ 	.word	index@(_ZN7cutlass13device_kernelINS_4gemm6kernel13GemmUniversalIN4cute5tupleIJiiiiEEENS1_10collective13CollectiveMmaINS1_35MainloopSm100TmaUmmaWarpSpecializedILi4ELi2ELi4ENS5_IJNS4_1CILi1EEESB_SB_EEEEENS5_IJNSA_ILi128EEESE_NSA_ILi32EEEEEENS_6half_tENS5_IJlSB_lEEESH_SI_NS4_8TiledMMAINS4_8MMA_AtomIJNS4_20SM100_MMA_F16BF16_SSISH_SH_fLi128ELi128ELNS4_4UMMA5MajorE0ELSN_0ELNSM_7ScaleInE0ELSO_0EEEEEENS4_6LayoutISC_NS5_IJNSA_ILi0EEESS_SS_EEEEENS5_IJNS4_10UnderscoreESV_SV_EEEEENS4_13SM90_TMA_LOADENS4_14ComposedLayoutINS4_7SwizzleILi2ELi4ELi3EEENS4_18smem_ptr_flag_bitsILi16EEENSR_INS5_IJNSA_ILi8EEESF_EEENS5_IJSF_SB_EEEEEEEvNS4_8identityESY_S18_vS19_EENS_8epilogue10collective18CollectiveEpilogueINS1B_23Sm100TmaWarpSpecializedILi4ELi2ELi32ELb1ELb0EEEJSG_NS5_IJNSR_ISE_SB_EENSR_ISF_SB_EEEEESH_SI_SH_SI_NS1B_6fusion15FusionCallbacksIS1F_NS1J_17LinearCombinationISH_fSH_fLNS_15FloatRoundStyleE2EEESG_S1I_JEEENS4_5SM1004TMEM4LOAD26SM100_TMEM_LOAD_32dp32b32xESY_S18_NS4_39AutoVectorizingCopyWithAssumedAlignmentILi128EEENS4_14SM90_TMA_STOREES18_S1U_S1U_EEEvvEEEEvNT_6ParamsE)
        /*0044*/ 	.word	0x00000000
.L_29:


//--------------------- .nv.compat                --------------------------
	.section	.nv.compat,"",@"SHT_CUDA_COMPAT_INFO"
	.align	4
        /*0000*/ 	.byte	0x02, 0x09, 0x01, 0x00, 0x02, 0x02, 0x02, 0x00, 0x02, 0x05, 0x05, 0x00, 0x03, 0x07, 0x01, 0x01
        /*0010*/ 	.byte	0x02, 0x03, 0x01, 0x00, 0x02, 0x06, 0x01, 0x00, 0x04, 0x0b, 0x08, 0x00, 0x09, 0x00, 0x00, 0x00
        /*0020*/ 	.byte	0x00, 0x00, 0x00, 0x00


//--------------------- .nv.info._ZN7cutlass13device_kernelINS_4gemm6kernel13GemmUniversalIN4cute5tupleIJiiiiEEENS1_10collective13CollectiveMmaINS1_35MainloopSm100TmaUmmaWarpSpecializedILi4ELi2ELi4ENS5_IJNS4_1CILi1EEESB_SB_EEEEENS5_IJNSA_ILi128EEESE_NSA_ILi32EEEEEENS_6half_tENS5_IJlSB_lEEESH_SI_NS4_8TiledMMAINS4_8MMA_AtomIJNS4_20SM100_MMA_F16BF16_SSISH_SH_fLi128ELi128ELNS4_4UMMA5MajorE0ELSN_0ELNSM_7ScaleInE0ELSO_0EEEEEENS4_6LayoutISC_NS5_IJNSA_ILi0EEESS_SS_EEEEENS5_IJNS4_10UnderscoreESV_SV_EEEEENS4_13SM90_TMA_LOADENS4_14ComposedLayoutINS4_7SwizzleILi2ELi4ELi3EEENS4_18smem_ptr_flag_bitsILi16EEENSR_INS5_IJNSA_ILi8EEESF_EEENS5_IJSF_SB_EEEEEEEvNS4_8identityESY_S18_vS19_EENS_8epilogue10collective18CollectiveEpilogueINS1B_23Sm100TmaWarpSpecializedILi4ELi2ELi32ELb1ELb0EEEJSG_NS5_IJNSR_ISE_SB_EENSR_ISF_SB_EEEEESH_SI_SH_SI_NS1B_6fusion15FusionCallbacksIS1F_NS1J_17LinearCombinationISH_fSH_fLNS_15FloatRoundStyleE2EEESG_S1I_JEEENS4_5SM1004TMEM4LOAD26SM100_TMEM_LOAD_32dp32b32xESY_S18_NS4_39AutoVectorizingCopyWithAssumedAlignmentILi128EEENS4_14SM90_TMA_STOREES18_S1U_S1U_EEEvvEEEEvNT_6ParamsE --------------------------
	.section	.nv.info._ZN7cutlass13device_kernelINS_4gemm6kernel13GemmUniversalIN4cute5tupleIJiiiiEEENS1_10collective13CollectiveMmaINS1_35MainloopSm100TmaUmmaWarpSpecializedILi4ELi2ELi4ENS5_IJNS4_1CILi1EEESB_SB_EEEEENS5_IJNSA_ILi128EEESE_NSA_ILi32EEEEEENS_6half_tENS5_IJlSB_lEEESH_SI_NS4_8TiledMMAINS4_8MMA_AtomIJNS4_20SM100_MMA_F16BF16_SSISH_SH_fLi128ELi128ELNS4_4UMMA5MajorE0ELSN_0ELNSM_7ScaleInE0ELSO_0EEEEEENS4_6LayoutISC_NS5_IJNSA_ILi0EEESS_SS_EEEEENS5_IJNS4_10UnderscoreESV_SV_EEEEENS4_13SM90_TMA_LOADENS4_14ComposedLayoutINS4_7SwizzleILi2ELi4ELi3EEENS4_18smem_ptr_flag_bitsILi16EEENSR_INS5_IJNSA_ILi8EEESF_EEENS5_IJSF_SB_EEEEEEEvNS4_8identityESY_S18_vS19_EENS_8epilogue10collective18CollectiveEpilogueINS1B_23Sm100TmaWarpSpecializedILi4ELi2ELi32ELb1ELb0EEEJSG_NS5_IJNSR_ISE_SB_EENSR_ISF_SB_EEEEESH_SI_SH_SI_NS1B_6fusion15FusionCallbacksIS1F_NS1J_17LinearCombinationISH_fSH_fLNS_15FloatRoundStyleE2EEESG_S1I_JEEENS4_5SM1004TMEM4LOAD26SM100_TMEM_LOAD_32dp32b32xESY_S18_NS4_39AutoVectorizingCopyWithAssumedAlignmentILi128EEENS4_14SM90_TMA_STOREES18_S1U_S1U_EEEvvEEEEvNT_6ParamsE,"",@"SHT_CUDA_INFO"
	.sectionflags	@""
	.align	4


	//----- nvinfo : EIATTR_CUDA_API_VERSION
	.align		4
        /*0000*/ 	.byte	0x04, 0x37
        /*0002*/ 	.short	(.L_31 - .L_30)
.L_30:
        /*0004*/ 	.word	0x00000082


	//----- nvinfo : EIATTR_KPARAM_INFO
	.align		4
.L_31:
        /*0008*/ 	.byte	0x04, 0x17
        /*000a*/ 	.short	(.L_33 - .L_32)
.L_32:
        /*000c*/ 	.word	0x00000000
        /*0010*/ 	.short	0x0000
        /*0012*/ 	.short	0x0000
        /*0014*/ 	.byte	0x00, 0xf0, 0x01, 0x20


	//----- nvinfo : EIATTR_AT_ENTRY_FRAGMENTS
	.align		4
.L_33:
        /*0018*/ 	.byte	0x04, 0x4f
        /*001a*/ 	.short	(.L_35 - .L_34)


	//   ....[0]....
.L_34:
        /*001c*/ 	.word	0x00000006


	//----- nvinfo : EIATTR_RESERVED_SMEM_USED
	.align		4
.L_35:
        /*0020*/ 	.byte	0x01, 0x41
	.zero		2


	//----- nvinfo : EIATTR_SPARSE_MMA_MASK
	.align		4
        /*0024*/ 	.byte	0x03, 0x50
        /*0026*/ 	.short	0x0000


	//----- nvinfo : EIATTR_TCGEN05_1CTA_USED
	.align		4
        /*0028*/ 	.byte	0x01, 0x51
	.zero		2


	//----- nvinfo : EIATTR_MAXREG_COUNT
	.align		4
        /*002c*/ 	.byte	0x03, 0x1b
        /*002e*/ 	.short	0x00ff


	//----- nvinfo : EIATTR_NUM_BARRIERS
	.align		4
        /*0030*/ 	.byte	0x02, 0x4c
        /*0032*/ 	.byte	0x07
	.zero		1


	//----- nvinfo : EIATTR_EXTERNS
	.align		4
        /*0034*/ 	.byte	0x04, 0x0f
        /*0036*/ 	.short	(.L_37 - .L_36)


	//   ....[0]....
	.align		4
.L_36:
        /*0038*/ 	.word	index@(__assertfail)


	//----- nvinfo : EIATTR_MERCURY_ISA_VERSION
	.align		4
.L_37:
        /*003c*/ 	.byte	0x03, 0x5f
        /*003e*/ 	.short	0x0101


	//----- nvinfo : EIATTR_INT_WARP_WIDE_INSTR_OFFSETS
	.align		4
        /*0040*/ 	.byte	0x04, 0x31
        /*0042*/ 	.short	(.L_39 - .L_38)


	//   ....[0]....
.L_38:
        /*0044*/ 	.word	0x00001dc0


	//   ....[1]....
        /*0048*/ 	.word	0x00003720


	//   ....[2]....
        /*004c*/ 	.word	0x00003750


	//   ....[3]....
        /*0050*/ 	.word	0x000037a0


	//   ....[4]....
        /*0054*/ 	.word	0x000040c0


	//   ....[5]....
        /*0058*/ 	.word	0x00004120


	//   ....[6]....
        /*005c*/ 	.word	0x00004200


	//   ....[7]....
        /*0060*/ 	.word	0x00004270


	//   ....[8]....
        /*0064*/ 	.word	0x00004380


	//   ....[9]....
        /*0068*/ 	.word	0x00004410


	//   ....[10]....
        /*006c*/ 	.word	0x000045e0


	//   ....[11]....
        /*0070*/ 	.word	0x00004740


	//----- nvinfo : EIATTR_COOP_GROUP_MASK_REGIDS
	.align		4
.L_39:
        /*0074*/ 	.byte	0x04, 0x29
        /*0076*/ 	.short	(.L_41 - .L_40)


	//   ....[0]....
.L_40:
        /*0078*/ 	.word	0xffffffff


	//   ....[1]....
        /*007c*/ 	.word	0xffffffff


	//   ....[2]....
        /*0080*/ 	.word	0xffffffff


	//   ....[3]....
        /*0084*/ 	.word	0xffffffff


	//   ....[4]....
        /*0088*/ 	.word	0xffffffff


	//   ....[5]....
        /*008c*/ 	.word	0xffffffff


	//   ....[6]....
        /*0090*/ 	.word	0xffffffff


	//   ....[7]....
        /*0094*/ 	.word	0xffffffff


	//   ....[8]....
        /*0098*/ 	.word	0xffffffff


	//   ....[9]....
        /*009c*/ 	.word	0xffffffff


	//   ....[10]....
        /*00a0*/ 	.word	0xffffffff


	//   ....[11]....
        /*00a4*/ 	.word	0xffffffff


	//   ....[12]....
        /*00a8*/ 	.word	0xffffffff


	//----- nvinfo : EIATTR_COOP_GROUP_INSTR_OFFSETS
	.align		4
.L_41:
        /*00ac*/ 	.byte	0x04, 0x28
        /*00ae*/ 	.short	(.L_43 - .L_42)


	//   ....[0]....
.L_42:
        /*00b0*/ 	.word	0x00000090


	//   ....[1]....
        /*00b4*/ 	.word	0x000004d0


	//   ....[2]....
        /*00b8*/ 	.word	0x00000640


	//   ....[3]....
        /*00bc*/ 	.word	0x000007e0


	//   ....[4]....
        /*00c0*/ 	.word	0x000008e0


	//   ....[5]....
        /*00c4*/ 	.word	0x00000a50


	//   ....[6]....
        /*00c8*/ 	.word	0x00000bf0


	//   ....[7]....
        /*00cc*/ 	.word	0x00001ca0


	//   ....[8]....
        /*00d0*/ 	.word	0x00002a80


	//   ....[9]....
        /*00d4*/ 	.word	0x00002c90


	//   ....[10]....
        /*00d8*/ 	.word	0x00002cc0


	//   ....[11]....
        /*00dc*/ 	.word	0x00003610


	//   ....[12]....
        /*00e0*/ 	.word	0x00003840


	//----- nvinfo : EIATTR_VRC_CTA_INIT_COUNT
	.align		4
.L_43:
        /*00e4*/ 	.byte	0x02, 0x4a
        /*00e6*/ 	.byte	0x80
	.zero		1


	//----- nvinfo : EIATTR_SYSCALL_OFFSETS
	.align		4
        /*00e8*/ 	.byte	0x04, 0x46
        /*00ea*/ 	.short	(.L_45 - .L_44)


	//   ....[0]....
.L_44:
        /*00ec*/ 	.word	0x000051c0


	//   ....[1]....
        /*00f0*/ 	.word	0x000052b0


	//   ....[2]....
        /*00f4*/ 	.word	0x00005a20


	//   ....[3]....
        /*00f8*/ 	.word	0x000066a0


	//   ....[4]....
        /*00fc*/ 	.word	0x000072f0


	//   ....[5]....
        /*0100*/ 	.word	0x00007f40


	//----- nvinfo : EIATTR_MBARRIER_INSTR_OFFSETS
	.align		4
.L_45:
        /*0104*/ 	.byte	0x04, 0x39
        /*0106*/ 	.short	(.L_47 - .L_46)


	//   ....[0]....
.L_46:
        /*0108*/ 	.word	0x000005b0
        /*010c*/ 	.word	0x000000ff
        /*0110*/ 	.word	0x00000000
        /*0114*/ 	.short	0x0100
        /*0116*/ 	.byte	0x05
	.zero		1


	//   ....[1]....
        /*0118*/ 	.word	0x000005c0
        /*011c*/ 	.word	0x000000ff
        /*0120*/ 	.word	0x00000020
        /*0124*/ 	.short	0x0100
        /*0126*/ 	.byte	0x05
	.zero		1


	//   ....[2]....
        /*0128*/ 	.word	0x000005d0
        /*012c*/ 	.word	0x000000ff
        /*0130*/ 	.word	0x00000008
        /*0134*/ 	.short	0x0100
        /*0136*/ 	.byte	0x05
	.zero		1


	//   ....[3]....
        /*0138*/ 	.word	0x000005e0
        /*013c*/ 	.word	0x000000ff
        /*0140*/ 	.word	0x00000028
        /*0144*/ 	.short	0x0100
        /*0146*/ 	.byte	0x05
	.zero		1


	//   ....[4]....
        /*0148*/ 	.word	0x000005f0
        /*014c*/ 	.word	0x000000ff
        /*0150*/ 	.word	0x00000010
        /*0154*/ 	.short	0x0100
        /*0156*/ 	.byte	0x05
	.zero		1


	//   ....[5]....
        /*0158*/ 	.word	0x00000600
        /*015c*/ 	.word	0x000000ff
        /*0160*/ 	.word	0x00000030
        /*0164*/ 	.short	0x0100
        /*0166*/ 	.byte	0x05
	.zero		1


	//   ....[6]....
        /*0168*/ 	.word	0x00000610
        /*016c*/ 	.word	0x000000ff
        /*0170*/ 	.word	0x00000018
        /*0174*/ 	.short	0x0100
        /*0176*/ 	.byte	0x05
	.zero		1


	//   ....[7]....
        /*0178*/ 	.word	0x00000620
        /*017c*/ 	.word	0x000000ff
        /*0180*/ 	.word	0x00000038
        /*0184*/ 	.short	0x0100
        /*0186*/ 	.byte	0x05
	.zero		1


	//   ....[8]....
        /*0188*/ 	.word	0x00000750
        /*018c*/ 	.word	0x000000ff
        /*0190*/ 	.word	0x00000040
        /*0194*/ 	.short	0x0100
        /*0196*/ 	.byte	0x07
	.zero		1


	//   ....[9]....
        /*0198*/ 	.word	0x00000760
        /*019c*/ 	.word	0x000000ff
        /*01a0*/ 	.word	0x00000060
        /*01a4*/ 	.short	0x0100
        /*01a6*/ 	.byte	0x07
	.zero		1


	//   ....[10]....
        /*01a8*/ 	.word	0x00000770
        /*01ac*/ 	.word	0x000000ff
        /*01b0*/ 	.word	0x00000048
        /*01b4*/ 	.short	0x0100
        /*01b6*/ 	.byte	0x07
	.zero		1


	//   ....[11]....
        /*01b8*/ 	.word	0x00000780
        /*01bc*/ 	.word	0x000000ff
        /*01c0*/ 	.word	0x00000068
        /*01c4*/ 	.short	0x0100
        /*01c6*/ 	.byte	0x07
	.zero		1


	//   ....[12]....
        /*01c8*/ 	.word	0x00000790
        /*01cc*/ 	.word	0x000000ff
        /*01d0*/ 	.word	0x00000050
        /*01d4*/ 	.short	0x0100
        /*01d6*/ 	.byte	0x07
	.zero		1


	//   ....[13]....
        /*01d8*/ 	.word	0x000007a0
        /*01dc*/ 	.word	0x000000ff
        /*01e0*/ 	.word	0x00000070
        /*01e4*/ 	.short	0x0100
        /*01e6*/ 	.byte	0x07
	.zero		1


	//   ....[14]....
        /*01e8*/ 	.word	0x000007b0
        /*01ec*/ 	.word	0x000000ff
        /*01f0*/ 	.word	0x00000058
        /*01f4*/ 	.short	0x0100
        /*01f6*/ 	.byte	0x07
	.zero		1


	//   ....[15]....
        /*01f8*/ 	.word	0x000007c0
        /*01fc*/ 	.word	0x000000ff
        /*0200*/ 	.word	0x00000078
        /*0204*/ 	.short	0x0100
        /*0206*/ 	.byte	0x07
	.zero		1


	//   ....[16]....
        /*0208*/ 	.word	0x000008b0
        /*020c*/ 	.word	0x000000ff
        /*0210*/ 	.word	0x00000080
        /*0214*/ 	.short	0x0100
        /*0216*/ 	.byte	0x05
	.zero		1


	//   ....[17]....
        /*0218*/ 	.word	0x000008c0
        /*021c*/ 	.word	0x000000ff
        /*0220*/ 	.word	0x00000088
        /*0224*/ 	.short	0x0100
        /*0226*/ 	.byte	0x05
	.zero		1


	//   ....[18]....
        /*0228*/ 	.word	0x00000a00
        /*022c*/ 	.word	0x000000ff
        /*0230*/ 	.word	0x00000090
        /*0234*/ 	.short	0x0100
        /*0236*/ 	.byte	0x05
	.zero		1


	//   ....[19]....
        /*0238*/ 	.word	0x00000a10
        /*023c*/ 	.word	0x000000ff
        /*0240*/ 	.word	0x000000a0
        /*0244*/ 	.short	0x0100
        /*0246*/ 	.byte	0x05
	.zero		1


	//   ....[20]....
        /*0248*/ 	.word	0x00000a20
        /*024c*/ 	.word	0x000000ff
        /*0250*/ 	.word	0x00000098
        /*0254*/ 	.short	0x0100
        /*0256*/ 	.byte	0x05
	.zero		1


	//   ....[21]....
        /*0258*/ 	.word	0x00000a30
        /*025c*/ 	.word	0x000000ff
        /*0260*/ 	.word	0x000000a8
        /*0264*/ 	.short	0x0100
        /*0266*/ 	.byte	0x05
	.zero		1


	//   ....[22]....
        /*0268*/ 	.word	0x00000b60
        /*026c*/ 	.word	0x000000ff
        /*0270*/ 	.word	0x000000b0
        /*0274*/ 	.short	0x0100
        /*0276*/ 	.byte	0x07
	.zero		1


	//   ....[23]....
        /*0278*/ 	.word	0x00000b70
        /*027c*/ 	.word	0x000000ff
        /*0280*/ 	.word	0x000000d0
        /*0284*/ 	.short	0x0100
        /*0286*/ 	.byte	0x07
	.zero		1


	//   ....[24]....
        /*0288*/ 	.word	0x00000b80
        /*028c*/ 	.word	0x000000ff
        /*0290*/ 	.word	0x000000b8
        /*0294*/ 	.short	0x0100
        /*0296*/ 	.byte	0x07
	.zero		1


	//   ....[25]....
        /*0298*/ 	.word	0x00000b90
        /*029c*/ 	.word	0x000000ff
        /*02a0*/ 	.word	0x000000d8
        /*02a4*/ 	.short	0x0100
        /*02a6*/ 	.byte	0x07
	.zero		1


	//   ....[26]....
        /*02a8*/ 	.word	0x00000ba0
        /*02ac*/ 	.word	0x000000ff
        /*02b0*/ 	.word	0x000000c0
        /*02b4*/ 	.short	0x0100
        /*02b6*/ 	.byte	0x07
	.zero		1


	//   ....[27]....
        /*02b8*/ 	.word	0x00000bb0
        /*02bc*/ 	.word	0x000000ff
        /*02c0*/ 	.word	0x000000e0
        /*02c4*/ 	.short	0x0100
        /*02c6*/ 	.byte	0x07
	.zero		1


	//   ....[28]....
        /*02c8*/ 	.word	0x00000bc0
        /*02cc*/ 	.word	0x000000ff
        /*02d0*/ 	.word	0x000000c8
        /*02d4*/ 	.short	0x0100
        /*02d6*/ 	.byte	0x07
	.zero		1


	//   ....[29]....
        /*02d8*/ 	.word	0x00000bd0
        /*02dc*/ 	.word	0x000000ff
        /*02e0*/ 	.word	0x000000e8
        /*02e4*/ 	.short	0x0100
        /*02e6*/ 	.byte	0x07
	.zero		1


	//   ....[30]....
        /*02e8*/ 	.word	0x00000cc0
        /*02ec*/ 	.word	0x000000ff
        /*02f0*/ 	.word	0x000000f0
        /*02f4*/ 	.short	0x0100
        /*02f6*/ 	.byte	0x05
	.zero		1


	//   ....[31]....
        /*02f8*/ 	.word	0x00000cd0
        /*02fc*/ 	.word	0x000000ff
        /*0300*/ 	.word	0x00000100
        /*0304*/ 	.short	0x0100
        /*0306*/ 	.byte	0x05
	.zero		1


	//   ....[32]....
        /*0308*/ 	.word	0x00000ce0
        /*030c*/ 	.word	0x000000ff
        /*0310*/ 	.word	0x000000f8
        /*0314*/ 	.short	0x0100
        /*0316*/ 	.byte	0x05
	.zero		1


	//   ....[33]....
        /*0318*/ 	.word	0x00000cf0
        /*031c*/ 	.word	0x000000ff
        /*0320*/ 	.word	0x00000108
        /*0324*/ 	.short	0x0100
        /*0326*/ 	.byte	0x05
	.zero		1


	//   ....[34]....
        /*0328*/ 	.word	0x000015c0
        /*032c*/ 	.word	0x00000002
        /*0330*/ 	.word	0x00000100
        /*0334*/ 	.short	0x010a
        /*0336*/ 	.byte	0xff
	.zero		1


	//   ....[35]....
        /*0338*/ 	.word	0x000015f0
        /*033c*/ 	.word	0x00000002
        /*0340*/ 	.word	0x000000f0
        /*0344*/ 	.short	0x0101
        /*0346*/ 	.byte	0xff
	.zero		1


	//   ....[36]....
        /*0348*/ 	.word	0x000016c0
        /*034c*/ 	.word	0x000000ff
        /*0350*/ 	.word	0x00000020
        /*0354*/ 	.short	0x010a
        /*0356*/ 	.byte	0x08
	.zero		1


	//   ....[37]....
        /*0358*/ 	.word	0x00001760
        /*035c*/ 	.word	0x000000ff
        /*0360*/ 	.word	0x00000020
        /*0364*/ 	.short	0x010a
        /*0366*/ 	.byte	0x21
	.zero		1


	//   ....[38]....
        /*0368*/ 	.word	0x000018c0
        /*036c*/ 	.word	0x000000ff
        /*0370*/ 	.word	0x00000020
        /*0374*/ 	.short	0x010a
        /*0376*/ 	.byte	0x08
	.zero		1


	//   ....[39]....
        /*0378*/ 	.word	0x000019b0
        /*037c*/ 	.word	0x000000ff
        /*0380*/ 	.word	0x00000088
        /*0384*/ 	.short	0x0101
        /*0386*/ 	.byte	0x04
	.zero		1


	//   ....[40]....
        /*0388*/ 	.word	0x000019d0
        /*038c*/ 	.word	0x000000ff
        /*0390*/ 	.word	0x00000020
        /*0394*/ 	.short	0x010a
        /*0396*/ 	.byte	0x08
	.zero		1


	//   ....[41]....
        /*0398*/ 	.word	0x00001a50
        /*039c*/ 	.word	0x000000ff
        /*03a0*/ 	.word	0x00000020
        /*03a4*/ 	.short	0x010a
        /*03a6*/ 	.byte	0x11
	.zero		1


	//   ....[42]....
        /*03a8*/ 	.word	0x00001bb0
        /*03ac*/ 	.word	0x000000ff
        /*03b0*/ 	.word	0x00000020
        /*03b4*/ 	.short	0x010a
        /*03b6*/ 	.byte	0x08
	.zero		1


	//   ....[43]....
        /*03b8*/ 	.word	0x00001cd0
        /*03bc*/ 	.word	0x00000002
        /*03c0*/ 	.word	0x00000090
        /*03c4*/ 	.short	0x010a
        /*03c6*/ 	.byte	0xff
	.zero		1


	//   ....[44]....
        /*03c8*/ 	.word	0x00001d90
        /*03cc*/ 	.word	0x00000002
        /*03d0*/ 	.word	0x00000000
        /*03d4*/ 	.short	0x0101
        /*03d6*/ 	.byte	0xff
	.zero		1


	//   ....[45]....
        /*03d8*/ 	.word	0x000022f0
        /*03dc*/ 	.word	0x000000ff
        /*03e0*/ 	.word	0x00000000
        /*03e4*/ 	.short	0x010a
        /*03e6*/ 	.byte	0x05
	.zero		1


	//   ....[46]....
        /*03e8*/ 	.word	0x00002380
        /*03ec*/ 	.word	0x000000ff
        /*03f0*/ 	.word	0x00000000
        /*03f4*/ 	.short	0x010a
        /*03f6*/ 	.byte	0x05
	.zero		1


	//   ....[47]....
        /*03f8*/ 	.word	0x00002410
        /*03fc*/ 	.word	0x000000ff
        /*0400*/ 	.word	0x00000000
        /*0404*/ 	.short	0x010a
        /*0406*/ 	.byte	0x05
	.zero		1


	//   ....[48]....
        /*0408*/ 	.word	0x000024b0
        /*040c*/ 	.word	0x00000000
        /*0410*/ 	.word	0x00000000
        /*0414*/ 	.short	0x010a
        /*0416*/ 	.byte	0xff
	.zero		1


	//   ....[49]....
        /*0418*/ 	.word	0x000025d0
        /*041c*/ 	.word	0x00000000
        /*0420*/ 	.word	0x000000f0
        /*0424*/ 	.short	0x010a
        /*0426*/ 	.byte	0xff
	.zero		1


	//   ....[50]....
        /*0428*/ 	.word	0x00002640
        /*042c*/ 	.word	0x00000000
        /*0430*/ 	.word	0x00000000
        /*0434*/ 	.short	0x0101
        /*0436*/ 	.byte	0xff
	.zero		1


	//   ....[51]....
        /*0438*/ 	.word	0x00002660
        /*043c*/ 	.word	0x000000ff
        /*0440*/ 	.word	0x000000a0
        /*0444*/ 	.short	0x010a
        /*0446*/ 	.byte	0x05
	.zero		1


	//   ....[52]....
        /*0448*/ 	.word	0x00002780
        /*044c*/ 	.word	0x00000000
        /*0450*/ 	.word	0x00000090
        /*0454*/ 	.short	0x010a
        /*0456*/ 	.byte	0xff
	.zero		1


	//   ....[53]....
        /*0458*/ 	.word	0x00002880
        /*045c*/ 	.word	0x00000000
        /*0460*/ 	.word	0x00000000
        /*0464*/ 	.short	0x0101
        /*0466*/ 	.byte	0xff
	.zero		1


	//   ....[54]....
        /*0468*/ 	.word	0x00002910
        /*046c*/ 	.word	0x000000ff
        /*0470*/ 	.word	0x000000a0
        /*0474*/ 	.short	0x0106
        /*0476*/ 	.byte	0x05
	.zero		1


	//   ....[55]....
        /*0478*/ 	.word	0x00002930
        /*047c*/ 	.word	0x000000ff
        /*0480*/ 	.word	0x000000a0
        /*0484*/ 	.short	0x010a
        /*0486*/ 	.byte	0x05
	.zero		1


	//   ....[56]....
        /*0488*/ 	.word	0x000029c0
        /*048c*/ 	.word	0x000000ff
        /*0490*/ 	.word	0x000000a0
        /*0494*/ 	.short	0x0106
        /*0496*/ 	.byte	0x04
	.zero		1


	//   ....[57]....
        /*0498*/ 	.word	0x00002a00
        /*049c*/ 	.word	0x00000000
        /*04a0*/ 	.word	0x000000a0
        /*04a4*/ 	.short	0x010a
        /*04a6*/ 	.byte	0xff
	.zero		1


	//   ....[58]....
        /*04a8*/ 	.word	0x00002f00
        /*04ac*/ 	.word	0x00000000
        /*04b0*/ 	.word	0x00000090
        /*04b4*/ 	.short	0x010a
        /*04b6*/ 	.byte	0xff
	.zero		1


	//   ....[59]....
        /*04b8*/ 	.word	0x00003010
        /*04bc*/ 	.word	0x00000003
        /*04c0*/ 	.word	0x00000000
        /*04c4*/ 	.short	0x0101
        /*04c6*/ 	.byte	0xff
	.zero		1


	//   ....[60]....
        /*04c8*/ 	.word	0x00003020
        /*04cc*/ 	.word	0x000000ff
        /*04d0*/ 	.word	0x00000000
        /*04d4*/ 	.short	0x010a
        /*04d6*/ 	.byte	0x04
	.zero		1


	//   ....[61]....
        /*04d8*/ 	.word	0x00003040
        /*04dc*/ 	.word	0x000000ff
        /*04e0*/ 	.word	0x000000d0
        /*04e4*/ 	.short	0x010a
        /*04e6*/ 	.byte	0x08
	.zero		1


	//   ....[62]....
        /*04e8*/ 	.word	0x00003110
        /*04ec*/ 	.word	0x000000ff
        /*04f0*/ 	.word	0x00000000
        /*04f4*/ 	.short	0x010a
        /*04f6*/ 	.byte	0x07
	.zero		1


	//   ....[63]....
        /*04f8*/ 	.word	0x00003250
        /*04fc*/ 	.word	0x000000ff
        /*0500*/ 	.word	0x00000000
        /*0504*/ 	.short	0x010a
        /*0506*/ 	.byte	0x04
	.zero		1


	//   ....[64]....
        /*0508*/ 	.word	0x00003440
        /*050c*/ 	.word	0x000000ff
        /*0510*/ 	.word	0x00000000
        /*0514*/ 	.short	0x010a
        /*0516*/ 	.byte	0x05
	.zero		1


	//   ....[65]....
        /*0518*/ 	.word	0x000034d0
        /*051c*/ 	.word	0x000000ff
        /*0520*/ 	.word	0x00000000
        /*0524*/ 	.short	0x010a
        /*0526*/ 	.byte	0x05
	.zero		1


	//   ....[66]....
        /*0528*/ 	.word	0x00003560
        /*052c*/ 	.word	0x000000ff
        /*0530*/ 	.word	0x00000000
        /*0534*/ 	.short	0x010a
        /*0536*/ 	.byte	0x05
	.zero		1


	//   ....[67]....
        /*0538*/ 	.word	0x000035f0
        /*053c*/ 	.word	0x000000ff
        /*0540*/ 	.word	0x00000000
        /*0544*/ 	.short	0x010a
        /*0546*/ 	.byte	0x07
	.zero		1


	//   ....[68]....
        /*0548*/ 	.word	0x00003a70
        /*054c*/ 	.word	0x00000000
        /*0550*/ 	.word	0x00000090
        /*0554*/ 	.short	0x010a
        /*0556*/ 	.byte	0xff
	.zero		1


	//   ....[69]....
        /*0558*/ 	.word	0x00003b30
        /*055c*/ 	.word	0x00000000
        /*0560*/ 	.word	0x00000000
        /*0564*/ 	.short	0x0101
        /*0566*/ 	.byte	0xff
	.zero		1


	//   ....[70]....
        /*0568*/ 	.word	0x00003e50
        /*056c*/ 	.word	0x000000ff
        /*0570*/ 	.word	0x00000088
        /*0574*/ 	.short	0x010a
        /*0576*/ 	.byte	0x07
	.zero		1


	//   ....[71]....
        /*0578*/ 	.word	0x00004040
        /*057c*/ 	.word	0x000000ff
        /*0580*/ 	.word	0x00000060
        /*0584*/ 	.short	0x010a
        /*0586*/ 	.byte	0x07
	.zero		1


	//   ....[72]....
        /*0588*/ 	.word	0x000041b0
        /*058c*/ 	.word	0x000000ff
        /*0590*/ 	.word	0x00000040
        /*0594*/ 	.short	0x010b
        /*0596*/ 	.byte	0x07
	.zero		1


	//   ....[73]....
        /*0598*/ 	.word	0x000041c0
        /*059c*/ 	.word	0x000000ff
        /*05a0*/ 	.word	0x00000000
        /*05a4*/ 	.short	0x0101
        /*05a6*/ 	.byte	0x08
	.zero		1


	//   ....[74]....
        /*05a8*/ 	.word	0x000041d0
        /*05ac*/ 	.word	0x000000ff
        /*05b0*/ 	.word	0x00000068
        /*05b4*/ 	.short	0x010a
        /*05b6*/ 	.byte	0x07
	.zero		1


	//   ....[75]....
        /*05b8*/ 	.word	0x00004320
        /*05bc*/ 	.word	0x000000ff
        /*05c0*/ 	.word	0x00000048
        /*05c4*/ 	.short	0x010b
        /*05c6*/ 	.byte	0x07
	.zero		1


	//   ....[76]....
        /*05c8*/ 	.word	0x00004330
        /*05cc*/ 	.word	0x000000ff
        /*05d0*/ 	.word	0x00000000
        /*05d4*/ 	.short	0x0101
        /*05d6*/ 	.byte	0x08
	.zero		1


	//   ....[77]....
        /*05d8*/ 	.word	0x00004340
        /*05dc*/ 	.word	0x000000ff
        /*05e0*/ 	.word	0x00000070
        /*05e4*/ 	.short	0x010a
        /*05e6*/ 	.byte	0x07
	.zero		1


	//   ....[78]....
        /*05e8*/ 	.word	0x000044c0
        /*05ec*/ 	.word	0x000000ff
        /*05f0*/ 	.word	0x00000050
        /*05f4*/ 	.short	0x010b
        /*05f6*/ 	.byte	0x07
	.zero		1


	//   ....[79]....
        /*05f8*/ 	.word	0x00004500
        /*05fc*/ 	.word	0x000000ff
        /*0600*/ 	.word	0x00000000
        /*0604*/ 	.short	0x0101
        /*0606*/ 	.byte	0x08
	.zero		1


	//   ....[80]....
        /*0608*/ 	.word	0x00004540
        /*060c*/ 	.word	0x000000ff
        /*0610*/ 	.word	0x00000078
        /*0614*/ 	.short	0x010a
        /*0616*/ 	.byte	0x07
	.zero		1


	//   ....[81]....
        /*0618*/ 	.word	0x00004780
        /*061c*/ 	.word	0x000000ff
        /*0620*/ 	.word	0x00000058
        /*0624*/ 	.short	0x010b
        /*0626*/ 	.byte	0x07
	.zero		1


	//   ....[82]....
        /*0628*/ 	.word	0x000047a0
        /*062c*/ 	.word	0x000000ff
        /*0630*/ 	.word	0x00000000
        /*0634*/ 	.short	0x0101
        /*0636*/ 	.byte	0x0d
	.zero		1


	//   ....[83]....
        /*0638*/ 	.word	0x000047d0
        /*063c*/ 	.word	0x000000ff
        /*0640*/ 	.word	0x00000060
        /*0644*/ 	.short	0x010a
        /*0646*/ 	.byte	0x07
	.zero		1


	//   ....[84]....
        /*0648*/ 	.word	0x000047f0
        /*064c*/ 	.word	0x000000ff
        /*0650*/ 	.word	0x00000068
        /*0654*/ 	.short	0x010a
        /*0656*/ 	.byte	0x07
	.zero		1


	//   ....[85]....
        /*0658*/ 	.word	0x00004810
        /*065c*/ 	.word	0x000000ff
        /*0660*/ 	.word	0x00000070
        /*0664*/ 	.short	0x010a
        /*0666*/ 	.byte	0x07
	.zero		1


	//   ....[86]....
        /*0668*/ 	.word	0x00004850
        /*066c*/ 	.word	0x00000000
        /*0670*/ 	.word	0x00000078
        /*0674*/ 	.short	0x010a
        /*0676*/ 	.byte	0xff
	.zero		1


	//   ....[87]....
        /*0678*/ 	.word	0x00004b80
        /*067c*/ 	.word	0x00000000
        /*0680*/ 	.word	0x00000090
        /*0684*/ 	.short	0x010a
        /*0686*/ 	.byte	0xff
	.zero		1


	//   ....[88]....
        /*0688*/ 	.word	0x00004c90
        /*068c*/ 	.word	0x00000000
        /*0690*/ 	.word	0x00000000
        /*0694*/ 	.short	0x0101
        /*0696*/ 	.byte	0xff
	.zero		1


	//   ....[89]....
        /*0698*/ 	.word	0x000056e0
        /*069c*/ 	.word	0x000000ff
        /*06a0*/ 	.word	0x00000040
        /*06a4*/ 	.short	0x010a
        /*06a6*/ 	.byte	0x30
	.zero		1


	//   ....[90]....
        /*06a8*/ 	.word	0x00005720
        /*06ac*/ 	.word	0x00000040
        /*06b0*/ 	.word	0x000000b0
        /*06b4*/ 	.short	0x010a
        /*06b6*/ 	.byte	0xff
	.zero		1


	//   ....[91]....
        /*06b8*/ 	.word	0x00005810
        /*06bc*/ 	.word	0x000000ff
        /*06c0*/ 	.word	0x00000040
        /*06c4*/ 	.short	0x010a
        /*06c6*/ 	.byte	0x30
	.zero		1


	//   ....[92]....
        /*06c8*/ 	.word	0x00005900
        /*06cc*/ 	.word	0x00000040
        /*06d0*/ 	.word	0x000000b0
        /*06d4*/ 	.short	0x010a
        /*06d6*/ 	.byte	0xff
	.zero		1


	//   ....[93]....
        /*06d8*/ 	.word	0x000063d0
        /*06dc*/ 	.word	0x00000000
        /*06e0*/ 	.word	0x00000000
        /*06e4*/ 	.short	0x0101
        /*06e6*/ 	.byte	0xff
	.zero		1


	//   ....[94]....
        /*06e8*/ 	.word	0x000063e0
        /*06ec*/ 	.word	0x00000002
        /*06f0*/ 	.word	0x00000040
        /*06f4*/ 	.short	0x010a
        /*06f6*/ 	.byte	0xff
	.zero		1


	//   ....[95]....
        /*06f8*/ 	.word	0x000064c0
        /*06fc*/ 	.word	0x00000002
        /*0700*/ 	.word	0x00000040
        /*0704*/ 	.short	0x010a
        /*0706*/ 	.byte	0xff
	.zero		1


	//   ....[96]....
        /*0708*/ 	.word	0x00007020
        /*070c*/ 	.word	0x00000048
        /*0710*/ 	.word	0x00000000
        /*0714*/ 	.short	0x0101
        /*0716*/ 	.byte	0xff
	.zero		1


	//   ....[97]....
        /*0718*/ 	.word	0x00007040
        /*071c*/ 	.word	0x00000000
        /*0720*/ 	.word	0x00000040
        /*0724*/ 	.short	0x010a
        /*0726*/ 	.byte	0xff
	.zero		1


	//   ....[98]....
        /*0728*/ 	.word	0x00007110
        /*072c*/ 	.word	0x00000000
        /*0730*/ 	.word	0x00000040
        /*0734*/ 	.short	0x010a
        /*0736*/ 	.byte	0xff
	.zero		1


	//   ....[99]....
        /*0738*/ 	.word	0x00007c70
        /*073c*/ 	.word	0x00000048
        /*0740*/ 	.word	0x00000000
        /*0744*/ 	.short	0x0101
        /*0746*/ 	.byte	0xff
	.zero		1


	//   ....[100]....
        /*0748*/ 	.word	0x00007c90
        /*074c*/ 	.word	0x00000000
        /*0750*/ 	.word	0x00000040
        /*0754*/ 	.short	0x010a
        /*0756*/ 	.byte	0xff
	.zero		1


	//   ....[101]....
        /*0758*/ 	.word	0x00007d60
        /*075c*/ 	.word	0x00000000
        /*0760*/ 	.word	0x00000040
        /*0764*/ 	.short	0x010a
        /*0766*/ 	.byte	0xff
	.zero		1


	//   ....[102]....
        /*0768*/ 	.word	0x000080a0
        /*076c*/ 	.word	0x000000ff
        /*0770*/ 	.word	0x00000000
        /*0774*/ 	.short	0x0101
        /*0776*/ 	.byte	0x05
	.zero		1


	//   ....[103]....
        /*0778*/ 	.word	0x00008920
        /*077c*/ 	.word	0x00000000
        /*0780*/ 	.word	0x00000000
        /*0784*/ 	.short	0x0101
        /*0786*/ 	.byte	0xff
	.zero		1


	//   ....[104]....
        /*0788*/ 	.word	0x00008b90
        /*078c*/ 	.word	0x000000ff
        /*0790*/ 	.word	0x00000000
        /*0794*/ 	.short	0x0101
        /*0796*/ 	.byte	0x04
	.zero		1


	//   ....[105]....
        /*0798*/ 	.word	0x00008bb0
        /*079c*/ 	.word	0x00000002
        /*07a0*/ 	.word	0x00000100
        /*07a4*/ 	.short	0x010a
        /*07a6*/ 	.byte	0xff
	.zero		1


	//   ....[106]....
        /*07a8*/ 	.word	0x00008c10
        /*07ac*/ 	.word	0x00000002
        /*07b0*/ 	.word	0x00000020
        /*07b4*/ 	.short	0x010a
        /*07b6*/ 	.byte	0xff
	.zero		1


	//   ....[107]....
        /*07b8*/ 	.word	0x00008c70
        /*07bc*/ 	.word	0x00000002
        /*07c0*/ 	.word	0x00000020
        /*07c4*/ 	.short	0x010a
        /*07c6*/ 	.byte	0xff
	.zero		1


	//   ....[108]....
        /*07c8*/ 	.word	0x00008cc0
        /*07cc*/ 	.word	0x00000002
        /*07d0*/ 	.word	0x00000090
        /*07d4*/ 	.short	0x010a
        /*07d6*/ 	.byte	0xff
	.zero		1


	//   ....[109]....
        /*07d8*/ 	.word	0x00008d20
        /*07dc*/ 	.word	0x00000000
        /*07e0*/ 	.word	0x00000000
        /*07e4*/ 	.short	0x010a
        /*07e6*/ 	.byte	0xff
	.zero		1


	//   ....[110]....
        /*07e8*/ 	.word	0x00008d80
        /*07ec*/ 	.word	0x00000000
        /*07f0*/ 	.word	0x00000000
        /*07f4*/ 	.short	0x010a
        /*07f6*/ 	.byte	0xff
	.zero		1


	//   ....[111]....
        /*07f8*/ 	.word	0x00008de0
        /*07fc*/ 	.word	0x00000000
        /*0800*/ 	.word	0x00000000
        /*0804*/ 	.short	0x010a
        /*0806*/ 	.byte	0xff
	.zero		1


	//   ....[112]....
        /*0808*/ 	.word	0x00008e30
        /*080c*/ 	.word	0x00000000
        /*0810*/ 	.word	0x000000f0
        /*0814*/ 	.short	0x010a
        /*0816*/ 	.byte	0xff
	.zero		1


	//   ....[113]....
        /*0818*/ 	.word	0x00008e90
        /*081c*/ 	.word	0x00000000
        /*0820*/ 	.word	0x000000a0
        /*0824*/ 	.short	0x010a
        /*0826*/ 	.byte	0xff
	.zero		1


	//   ....[114]....
        /*0828*/ 	.word	0x00008ee0
        /*082c*/ 	.word	0x00000000
        /*0830*/ 	.word	0x00000090
        /*0834*/ 	.short	0x010a
        /*0836*/ 	.byte	0xff
	.zero		1


	//   ....[115]....
        /*0838*/ 	.word	0x00008f40
        /*083c*/ 	.word	0x00000000
        /*0840*/ 	.word	0x000000a0
        /*0844*/ 	.short	0x010a
        /*0846*/ 	.byte	0xff
	.zero		1


	//   ....[116]....
        /*0848*/ 	.word	0x00008f90
        /*084c*/ 	.word	0x00000000
        /*0850*/ 	.word	0x00000090
        /*0854*/ 	.short	0x010a
        /*0856*/ 	.byte	0xff
	.zero		1


	//   ....[117]....
        /*0858*/ 	.word	0x00008ff0
        /*085c*/ 	.word	0x00000002
        /*0860*/ 	.word	0x000000d0
        /*0864*/ 	.short	0x010a
        /*0866*/ 	.byte	0xff
	.zero		1


	//   ....[118]....
        /*0868*/ 	.word	0x00009050
        /*086c*/ 	.word	0x00000000
        /*0870*/ 	.word	0x00000000
        /*0874*/ 	.short	0x010a
        /*0876*/ 	.byte	0xff
	.zero		1


	//   ....[119]....
        /*0878*/ 	.word	0x000090b0
        /*087c*/ 	.word	0x00000000
        /*0880*/ 	.word	0x00000000
        /*0884*/ 	.short	0x010a
        /*0886*/ 	.byte	0xff
	.zero		1


	//   ....[120]....
        /*0888*/ 	.word	0x00009110
        /*088c*/ 	.word	0x00000000
        /*0890*/ 	.word	0x00000000
        /*0894*/ 	.short	0x010a
        /*0896*/ 	.byte	0xff
	.zero		1


	//   ....[121]....
        /*0898*/ 	.word	0x00009170
        /*089c*/ 	.word	0x00000000
        /*08a0*/ 	.word	0x00000000
        /*08a4*/ 	.short	0x010a
        /*08a6*/ 	.byte	0xff
	.zero		1


	//   ....[122]....
        /*08a8*/ 	.word	0x000091d0
        /*08ac*/ 	.word	0x00000000
        /*08b0*/ 	.word	0x00000000
        /*08b4*/ 	.short	0x010a
        /*08b6*/ 	.byte	0xff
	.zero		1


	//   ....[123]....
        /*08b8*/ 	.word	0x00009220
        /*08bc*/ 	.word	0x00000000
        /*08c0*/ 	.word	0x00000090
        /*08c4*/ 	.short	0x010a
        /*08c6*/ 	.byte	0xff
	.zero		1


	//   ....[124]....
        /*08c8*/ 	.word	0x00009280
        /*08cc*/ 	.word	0x00000000
        /*08d0*/ 	.word	0x00000088
        /*08d4*/ 	.short	0x010a
        /*08d6*/ 	.byte	0xff
	.zero		1


	//   ....[125]....
        /*08d8*/ 	.word	0x000092e0
        /*08dc*/ 	.word	0x00000000
        /*08e0*/ 	.word	0x00000060
        /*08e4*/ 	.short	0x010a
        /*08e6*/ 	.byte	0xff
	.zero		1


	//   ....[126]....
        /*08e8*/ 	.word	0x00009340
        /*08ec*/ 	.word	0x00000000
        /*08f0*/ 	.word	0x00000068
        /*08f4*/ 	.short	0x010a
        /*08f6*/ 	.byte	0xff
	.zero		1


	//   ....[127]....
        /*08f8*/ 	.word	0x000093a0
        /*08fc*/ 	.word	0x00000000
        /*0900*/ 	.word	0x00000070
        /*0904*/ 	.short	0x010a
        /*0906*/ 	.byte	0xff
	.zero		1


	//   ....[128]....
        /*0908*/ 	.word	0x00009400
        /*090c*/ 	.word	0x00000000
        /*0910*/ 	.word	0x00000078
        /*0914*/ 	.short	0x010a
        /*0916*/ 	.byte	0xff
	.zero		1


	//   ....[129]....
        /*0918*/ 	.word	0x00009460
        /*091c*/ 	.word	0x00000000
        /*0920*/ 	.word	0x00000060
        /*0924*/ 	.short	0x010a
        /*0926*/ 	.byte	0xff
	.zero		1


	//   ....[130]....
        /*0928*/ 	.word	0x000094c0
        /*092c*/ 	.word	0x00000000
        /*0930*/ 	.word	0x00000068
        /*0934*/ 	.short	0x010a
        /*0936*/ 	.byte	0xff
	.zero		1


	//   ....[131]....
        /*0938*/ 	.word	0x00009520
        /*093c*/ 	.word	0x00000000
        /*0940*/ 	.word	0x00000070
        /*0944*/ 	.short	0x010a
        /*0946*/ 	.byte	0xff
	.zero		1


	//   ....[132]....
        /*0948*/ 	.word	0x00009570
        /*094c*/ 	.word	0x00000000
        /*0950*/ 	.word	0x00000090
        /*0954*/ 	.short	0x010a
        /*0956*/ 	.byte	0xff
	.zero		1


	//   ....[133]....
        /*0958*/ 	.word	0x000095d0
        /*095c*/ 	.word	0x00000002
        /*0960*/ 	.word	0x00000040
        /*0964*/ 	.short	0x010a
        /*0966*/ 	.byte	0xff
	.zero		1


	//   ....[134]....
        /*0968*/ 	.word	0x00009620
        /*096c*/ 	.word	0x00000040
        /*0970*/ 	.word	0x000000b0
        /*0974*/ 	.short	0x010a
        /*0976*/ 	.byte	0xff
	.zero		1


	//   ....[135]....
        /*0978*/ 	.word	0x00009670
        /*097c*/ 	.word	0x00000002
        /*0980*/ 	.word	0x00000040
        /*0984*/ 	.short	0x010a
        /*0986*/ 	.byte	0xff
	.zero		1


	//   ....[136]....
        /*0988*/ 	.word	0x000096c0
        /*098c*/ 	.word	0x00000000
        /*0990*/ 	.word	0x00000040
        /*0994*/ 	.short	0x010a
        /*0996*/ 	.byte	0xff
	.zero		1


	//   ....[137]....
        /*0998*/ 	.word	0x00009710
        /*099c*/ 	.word	0x00000000
        /*09a0*/ 	.word	0x00000040
        /*09a4*/ 	.short	0x010a
        /*09a6*/ 	.byte	0xff
	.zero		1


	//----- nvinfo : EIATTR_NUM_MBARRIERS
	.align		4
.L_47:
        /*09a8*/ 	.byte	0x03, 0x38
        /*09aa*/ 	.short	0x0022


	//----- nvinfo : EIATTR_EXIT_INSTR_OFFSETS
	.align		4
        /*09ac*/ 	.byte	0x04, 0x1c
        /*09ae*/ 	.short	(.L_49 - .L_48)


	//   ....[0]....
.L_48:
        /*09b0*/ 	.word	0x000024e0


	//   ....[1]....
        /*09b4*/ 	.word	0x000029d0


	//   ....[2]....
        /*09b8*/ 	.word	0x00002a30


	//   ....[3]....
        /*09bc*/ 	.word	0x00003850


	//   ....[4]....
        /*09c0*/ 	.word	0x00004880


	//   ....[5]....
        /*09c4*/ 	.word	0x000048c0


	//   ....[6]....
        /*09c8*/ 	.word	0x00008a80


	//   ....[7]....
        /*09cc*/ 	.word	0x00008b00


	//   ....[8]....
        /*09d0*/ 	.word	0x00008b30


	//   ....[9]....
        /*09d4*/ 	.word	0x00008ba0


	//----- nvinfo : EIATTR_MAX_THREADS
	.align		4
.L_49:
        /*09d8*/ 	.byte	0x04, 0x05
        /*09da*/ 	.short	(.L_51 - .L_50)
.L_50:
        /*09dc*/ 	.word	0x00000100
        /*09e0*/ 	.word	0x00000001
        /*09e4*/ 	.word	0x00000001


	//----- nvinfo : EIATTR_CRS_STACK_SIZE
	.align		4
.L_51:
        /*09e8*/ 	.byte	0x04, 0x1e
        /*09ea*/ 	.short	(.L_53 - .L_52)
.L_52:
        /*09ec*/ 	.word	0x00000000


	//----- nvinfo : EIATTR_CBANK_PARAM_SIZE
	.align		4
.L_53:
        /*09f0*/ 	.byte	0x03, 0x19
        /*09f2*/ 	.short	0x0800


	//----- nvinfo : EIATTR_PARAM_CBANK
	.align		4
        /*09f4*/ 	.byte	0x04, 0x0a
        /*09f6*/ 	.short	(.L_55 - .L_54)
	.align		4
.L_54:
        /*09f8*/ 	.word	index@(.nv.constant0._ZN7cutlass13device_kernelINS_4gemm6kernel13GemmUniversalIN4cute5tupleIJiiiiEEENS1_10collective13CollectiveMmaINS1_35MainloopSm100TmaUmmaWarpSpecializedILi4ELi2ELi4ENS5_IJNS4_1CILi1EEESB_SB_EEEEENS5_IJNSA_ILi128EEESE_NSA_ILi32EEEEEENS_6half_tENS5_IJlSB_lEEESH_SI_NS4_8TiledMMAINS4_8MMA_AtomIJNS4_20SM100_MMA_F16BF16_SSISH_SH_fLi128ELi128ELNS4_4UMMA5MajorE0ELSN_0ELNSM_7ScaleInE0ELSO_0EEEEEENS4_6LayoutISC_NS5_IJNSA_ILi0EEESS_SS_EEEEENS5_IJNS4_10UnderscoreESV_SV_EEEEENS4_13SM90_TMA_LOADENS4_14ComposedLayoutINS4_7SwizzleILi2ELi4ELi3EEENS4_18smem_ptr_flag_bitsILi16EEENSR_INS5_IJNSA_ILi8EEESF_EEENS5_IJSF_SB_EEEEEEEvNS4_8identityESY_S18_vS19_EENS_8epilogue10collective18CollectiveEpilogueINS1B_23Sm100TmaWarpSpecializedILi4ELi2ELi32ELb1ELb0EEEJSG_NS5_IJNSR_ISE_SB_EENSR_ISF_SB_EEEEESH_SI_SH_SI_NS1B_6fusion15FusionCallbacksIS1F_NS1J_17LinearCombinationISH_fSH_fLNS_15FloatRoundStyleE2EEESG_S1I_JEEENS4_5SM1004TMEM4LOAD26SM100_TMEM_LOAD_32dp32b32xESY_S18_NS4_39AutoVectorizingCopyWithAssumedAlignmentILi128EEENS4_14SM90_TMA_STOREES18_S1U_S1U_EEEvvEEEEvNT_6ParamsE)
        /*09fc*/ 	.short	0x0380
        /*09fe*/ 	.short	0x0800


	//----- nvinfo : EIATTR_SW_WAR
	.align		4
.L_55:
        /*0a00*/ 	.byte	0x04, 0x36
        /*0a02*/ 	.short	(.L_57 - .L_56)
.L_56:
        /*0a04*/ 	.word	0x00000008
.L_57:


//--------------------- .nv.callgraph             --------------------------
	.section	.nv.callgraph,"",@"SHT_CUDA_CALLGRAPH"
	.align	4
	.sectionentsize	8
	.align		4
        /*0000*/ 	.word	0x00000000
	.align		4
        /*0004*/ 	.word	0xffffffff
	.align		4
        /*0008*/ 	.word	index@(_ZN7cutlass13device_kernelINS_4gemm6kernel13GemmUniversalIN4cute5tupleIJiiiiEEENS1_10collective13CollectiveMmaINS1_35MainloopSm100TmaUmmaWarpSpecializedILi4ELi2ELi4ENS5_IJNS4_1CILi1EEESB_SB_EEEEENS5_IJNSA_ILi128EEESE_NSA_ILi32EEEEEENS_6half_tENS5_IJlSB_lEEESH_SI_NS4_8TiledMMAINS4_8MMA_AtomIJNS4_20SM100_MMA_F16BF16_SSISH_SH_fLi128ELi128ELNS4_4UMMA5MajorE0ELSN_0ELNSM_7ScaleInE0ELSO_0EEEEEENS4_6LayoutISC_NS5_IJNSA_ILi0EEESS_SS_EEEEENS5_IJNS4_10UnderscoreESV_SV_EEEEENS4_13SM90_TMA_LOADENS4_14ComposedLayoutINS4_7SwizzleILi2ELi4ELi3EEENS4_18smem_ptr_flag_bitsILi16EEENSR_INS5_IJNSA_ILi8EEESF_EEENS5_IJSF_SB_EEEEEEEvNS4_8identityESY_S18_vS19_EENS_8epilogue10collective18CollectiveEpilogueINS1B_23Sm100TmaWarpSpecializedILi4ELi2ELi32ELb1ELb0EEEJSG_NS5_IJNSR_ISE_SB_EENSR_ISF_SB_EEEEESH_SI_SH_SI_NS1B_6fusion15FusionCallbacksIS1F_NS1J_17LinearCombinationISH_fSH_fLNS_15FloatRoundStyleE2EEESG_S1I_JEEENS4_5SM1004TMEM4LOAD26SM100_TMEM_LOAD_32dp32b32xESY_S18_NS4_39AutoVectorizingCopyWithAssumedAlignmentILi128EEENS4_14SM90_TMA_STOREES18_S1U_S1U_EEEvvEEEEvNT_6ParamsE)
	.align		4
        /*000c*/ 	.word	index@(__assertfail)
	.align		4
        /*0010*/ 	.word	0x00000000
	.align		4
        /*0014*/ 	.word	0xfffffffe
	.align		4
        /*0018*/ 	.word	0x00000000
	.align		4
        /*001c*/ 	.word	0xfffffffd
	.align		4
        /*0020*/ 	.word	0x00000000
	.align		4
        /*0024*/ 	.word	0xfffffffc


//--------------------- .nv.constant4             --------------------------
	.section	.nv.constant4,"a",@progbits
	.align	8
	.align		8
.nv.constant4:
        /*0000*/ 	.dword	__assertfail
	.align		8
        /*0008*/ 	.dword	__unnamed_1
	.align		8
        /*0010*/ 	.dword	__unnamed_2
	.align		8
        /*0018*/ 	.dword	_ZN40_INTERNAL_528cb81a_4_k_cu_ca455227_277764cuda3std3__45__cpo5beginE
	.align		8
        /*0020*/ 	.dword	_ZN40_INTERNAL_528cb81a_4_k_cu_ca455227_277764cuda3std3__45__cpo3endE
	.align		8
        /*0028*/ 	.dword	_ZN40_INTERNAL_528cb81a_4_k_cu_ca455227_277764cuda3std3__45__cpo6cbeginE
	.align		8
        /*0030*/ 	.dword	_ZN40_INTERNAL_528cb81a_4_k_cu_ca455227_277764cuda3std3__45__cpo4cendE
	.align		8
        /*0038*/ 	.dword	_ZN40_INTERNAL_528cb81a_4_k_cu_ca455227_277764cuda3std3__442_GLOBAL__N__528cb81a_4_k_cu_ca455227_277766ignoreE
	.align		8
        /*0040*/ 	.dword	_ZN40_INTERNAL_528cb81a_4_k_cu_ca455227_277764cuda3std3__419piecewise_constructE
	.align		8
        /*0048*/ 	.dword	_ZN40_INTERNAL_528cb81a_4_k_cu_ca455227_277764cuda3std3__48in_placeE
	.align		8
        /*0050*/ 	.dword	_ZN40_INTERNAL_528cb81a_4_k_cu_ca455227_277764cuda3std6ranges3__45__cpo4swapE
	.align		8
        /*0058*/ 	.dword	_ZN40_INTERNAL_528cb81a_4_k_cu_ca455227_277764cuda3std6ranges3__45__cpo9iter_moveE
	.align		8
        /*0060*/ 	.dword	_ZN40_INTERNAL_528cb81a_4_k_cu_ca455227_277764cute7productE
	.align		8
        /*0068*/ 	.dword	_ZN40_INTERNAL_528cb81a_4_k_cu_ca455227_277764cute1_E
	.align		8
        /*0070*/ 	.dword	$str$25
	.align		8
        /*0078*/ 	.dword	$str$26
	.align		8
        /*0080*/ 	.dword	$str$27
	.align		8
        /*0088*/ 	.dword	$str$28


//--------------------- .text._ZN7cutlass13device_kernelINS_4gemm6kernel13GemmUniversalIN4cute5tupleIJiiiiEEENS1_10collective13CollectiveMmaINS1_35MainloopSm100TmaUmmaWarpSpecializedILi4ELi2ELi4ENS5_IJNS4_1CILi1EEESB_SB_EEEEENS5_IJNSA_ILi128EEESE_NSA_ILi32EEEEEENS_6half_tENS5_IJlSB_lEEESH_SI_NS4_8TiledMMAINS4_8MMA_AtomIJNS4_20SM100_MMA_F16BF16_SSISH_SH_fLi128ELi128ELNS4_4UMMA5MajorE0ELSN_0ELNSM_7ScaleInE0ELSO_0EEEEEENS4_6LayoutISC_NS5_IJNSA_ILi0EEESS_SS_EEEEENS5_IJNS4_10UnderscoreESV_SV_EEEEENS4_13SM90_TMA_LOADENS4_14ComposedLayoutINS4_7SwizzleILi2ELi4ELi3EEENS4_18smem_ptr_flag_bitsILi16EEENSR_INS5_IJNSA_ILi8EEESF_EEENS5_IJSF_SB_EEEEEEEvNS4_8identityESY_S18_vS19_EENS_8epilogue10collective18CollectiveEpilogueINS1B_23Sm100TmaWarpSpecializedILi4ELi2ELi32ELb1ELb0EEEJSG_NS5_IJNSR_ISE_SB_EENSR_ISF_SB_EEEEESH_SI_SH_SI_NS1B_6fusion15FusionCallbacksIS1F_NS1J_17LinearCombinationISH_fSH_fLNS_15FloatRoundStyleE2EEESG_S1I_JEEENS4_5SM1004TMEM4LOAD26SM100_TMEM_LOAD_32dp32b32xESY_S18_NS4_39AutoVectorizingCopyWithAssumedAlignmentILi128EEENS4_14SM90_TMA_STOREES18_S1U_S1U_EEEvvEEEEvNT_6ParamsE --------------------------
	.section	.text._ZN7cutlass13device_kernelINS_4gemm6kernel13GemmUniversalIN4cute5tupleIJiiiiEEENS1_10collective13CollectiveMmaINS1_35MainloopSm100TmaUmmaWarpSpecializedILi4ELi2ELi4ENS5_IJNS4_1CILi1EEESB_SB_EEEEENS5_IJNSA_ILi128EEESE_NSA_ILi32EEEEEENS_6half_tENS5_IJlSB_lEEESH_SI_NS4_8TiledMMAINS4_8MMA_AtomIJNS4_20SM100_MMA_F16BF16_SSISH_SH_fLi128ELi128ELNS4_4UMMA5MajorE0ELSN_0ELNSM_7ScaleInE0ELSO_0EEEEEENS4_6LayoutISC_NS5_IJNSA_ILi0EEESS_SS_EEEEENS5_IJNS4_10UnderscoreESV_SV_EEEEENS4_13SM90_TMA_LOADENS4_14ComposedLayoutINS4_7SwizzleILi2ELi4ELi3EEENS4_18smem_ptr_flag_bitsILi16EEENSR_INS5_IJNSA_ILi8EEESF_EEENS5_IJSF_SB_EEEEEEEvNS4_8identityESY_S18_vS19_EENS_8epilogue10collective18CollectiveEpilogueINS1B_23Sm100TmaWarpSpecializedILi4ELi2ELi32ELb1ELb0EEEJSG_NS5_IJNSR_ISE_SB_EENSR_ISF_SB_EEEEESH_SI_SH_SI_NS1B_6fusion15FusionCallbacksIS1F_NS1J_17LinearCombinationISH_fSH_fLNS_15FloatRoundStyleE2EEESG_S1I_JEEENS4_5SM1004TMEM4LOAD26SM100_TMEM_LOAD_32dp32b32xESY_S18_NS4_39AutoVectorizingCopyWithAssumedAlignmentILi128EEENS4_14SM90_TMA_STOREES18_S1U_S1U_EEEvvEEEEvNT_6ParamsE,"ax",@progbits
	.align	128
.text._ZN7cutlass13device_kernelINS_4gemm6kernel13GemmUniversalIN4cute5tupleIJiiiiEEENS1_10collective13CollectiveMmaINS1_35MainloopSm100TmaUmmaWarpSpecializedILi4ELi2ELi4ENS5_IJNS4_1CILi1EEESB_SB_EEEEENS5_IJNSA_ILi128EEESE_NSA_ILi32EEEEEENS_6half_tENS5_IJlSB_lEEESH_SI_NS4_8TiledMMAINS4_8MMA_AtomIJNS4_20SM100_MMA_F16BF16_SSISH_SH_fLi128ELi128ELNS4_4UMMA5MajorE0ELSN_0ELNSM_7ScaleInE0ELSO_0EEEEEENS4_6LayoutISC_NS5_IJNSA_ILi0EEESS_SS_EEEEENS5_IJNS4_10UnderscoreESV_SV_EEEEENS4_13SM90_TMA_LOADENS4_14ComposedLayoutINS4_7SwizzleILi2ELi4ELi3EEENS4_18smem_ptr_flag_bitsILi16EEENSR_INS5_IJNSA_ILi8EEESF_EEENS5_IJSF_SB_EEEEEEEvNS4_8identityESY_S18_vS19_EENS_8epilogue10collective18CollectiveEpilogueINS1B_23Sm100TmaWarpSpecializedILi4ELi2ELi32ELb1ELb0EEEJSG_NS5_IJNSR_ISE_SB_EENSR_ISF_SB_EEEEESH_SI_SH_SI_NS1B_6fusion15FusionCallbacksIS1F_NS1J_17LinearCombinationISH_fSH_fLNS_15FloatRoundStyleE2EEESG_S1I_JEEENS4_5SM1004TMEM4LOAD26SM100_TMEM_LOAD_32dp32b32xESY_S18_NS4_39AutoVectorizingCopyWithAssumedAlignmentILi128EEENS4_14SM90_TMA_STOREES18_S1U_S1U_EEEvvEEEEvNT_6ParamsE:
        .type           _ZN7cutlass13device_kernelINS_4gemm6kernel13GemmUniversalIN4cute5tupleIJiiiiEEENS1_10collective13CollectiveMmaINS1_35MainloopSm100TmaUmmaWarpSpecializedILi4ELi2ELi4ENS5_IJNS4_1CILi1EEESB_SB_EEEEENS5_IJNSA_ILi128EEESE_NSA_ILi32EEEEEENS_6half_tENS5_IJlSB_lEEESH_SI_NS4_8TiledMMAINS4_8MMA_AtomIJNS4_20SM100_MMA_F16BF16_SSISH_SH_fLi128ELi128ELNS4_4UMMA5MajorE0ELSN_0ELNSM_7ScaleInE0ELSO_0EEEEEENS4_6LayoutISC_NS5_IJNSA_ILi0EEESS_SS_EEEEENS5_IJNS4_10UnderscoreESV_SV_EEEEENS4_13SM90_TMA_LOADENS4_14ComposedLayoutINS4_7SwizzleILi2ELi4ELi3EEENS4_18smem_ptr_flag_bitsILi16EEENSR_INS5_IJNSA_ILi8EEESF_EEENS5_IJSF_SB_EEEEEEEvNS4_8identityESY_S18_vS19_EENS_8epilogue10collective18CollectiveEpilogueINS1B_23Sm100TmaWarpSpecializedILi4ELi2ELi32ELb1ELb0EEEJSG_NS5_IJNSR_ISE_SB_EENSR_ISF_SB_EEEEESH_SI_SH_SI_NS1B_6fusion15FusionCallbacksIS1F_NS1J_17LinearCombinationISH_fSH_fLNS_15FloatRoundStyleE2EEESG_S1I_JEEENS4_5SM1004TMEM4LOAD26SM100_TMEM_LOAD_32dp32b32xESY_S18_NS4_39AutoVectorizingCopyWithAssumedAlignmentILi128EEENS4_14SM90_TMA_STOREES18_S1U_S1U_EEEvvEEEEvNT_6ParamsE,@function
        .size           _ZN7cutlass13device_kernelINS_4gemm6kernel13GemmUniversalIN4cute5tupleIJiiiiEEENS1_10collective13CollectiveMmaINS1_35MainloopSm100TmaUmmaWarpSpecializedILi4ELi2ELi4ENS5_IJNS4_1CILi1EEESB_SB_EEEEENS5_IJNSA_ILi128EEESE_NSA_ILi32EEEEEENS_6half_tENS5_IJlSB_lEEESH_SI_NS4_8TiledMMAINS4_8MMA_AtomIJNS4_20SM100_MMA_F16BF16_SSISH_SH_fLi128ELi128ELNS4_4UMMA5MajorE0ELSN_0ELNSM_7ScaleInE0ELSO_0EEEEEENS4_6LayoutISC_NS5_IJNSA_ILi0EEESS_SS_EEEEENS5_IJNS4_10UnderscoreESV_SV_EEEEENS4_13SM90_TMA_LOADENS4_14ComposedLayoutINS4_7SwizzleILi2ELi4ELi3EEENS4_18smem_ptr_flag_bitsILi16EEENSR_INS5_IJNSA_ILi8EEESF_EEENS5_IJSF_SB_EEEEEEEvNS4_8identityESY_S18_vS19_EENS_8epilogue10collective18CollectiveEpilogueINS1B_23Sm100TmaWarpSpecializedILi4ELi2ELi32ELb1ELb0EEEJSG_NS5_IJNSR_ISE_SB_EENSR_ISF_SB_EEEEESH_SI_SH_SI_NS1B_6fusion15FusionCallbacksIS1F_NS1J_17LinearCombinationISH_fSH_fLNS_15FloatRoundStyleE2EEESG_S1I_JEEENS4_5SM1004TMEM4LOAD26SM100_TMEM_LOAD_32dp32b32xESY_S18_NS4_39AutoVectorizingCopyWithAssumedAlignmentILi128EEENS4_14SM90_TMA_STOREES18_S1U_S1U_EEEvvEEEEvNT_6ParamsE,(.L_x_176 - _ZN7cutlass13device_kernelINS_4gemm6kernel13GemmUniversalIN4cute5tupleIJiiiiEEENS1_10collective13CollectiveMmaINS1_35MainloopSm100TmaUmmaWarpSpecializedILi4ELi2ELi4ENS5_IJNS4_1CILi1EEESB_SB_EEEEENS5_IJNSA_ILi128EEESE_NSA_ILi32EEEEEENS_6half_tENS5_IJlSB_lEEESH_SI_NS4_8TiledMMAINS4_8MMA_AtomIJNS4_20SM100_MMA_F16BF16_SSISH_SH_fLi128ELi128ELNS4_4UMMA5MajorE0ELSN_0ELNSM_7ScaleInE0ELSO_0EEEEEENS4_6LayoutISC_NS5_IJNSA_ILi0EEESS_SS_EEEEENS5_IJNS4_10UnderscoreESV_SV_EEEEENS4_13SM90_TMA_LOADENS4_14ComposedLayoutINS4_7SwizzleILi2ELi4ELi3EEENS4_18smem_ptr_flag_bitsILi16EEENSR_INS5_IJNSA_ILi8EEESF_EEENS5_IJSF_SB_EEEEEEEvNS4_8identityESY_S18_vS19_EENS_8epilogue10collective18CollectiveEpilogueINS1B_23Sm100TmaWarpSpecializedILi4ELi2ELi32ELb1ELb0EEEJSG_NS5_IJNSR_ISE_SB_EENSR_ISF_SB_EEEEESH_SI_SH_SI_NS1B_6fusion15FusionCallbacksIS1F_NS1J_17LinearCombinationISH_fSH_fLNS_15FloatRoundStyleE2EEESG_S1I_JEEENS4_5SM1004TMEM4LOAD26SM100_TMEM_LOAD_32dp32b32xESY_S18_NS4_39AutoVectorizingCopyWithAssumedAlignmentILi128EEENS4_14SM90_TMA_STOREES18_S1U_S1U_EEEvvEEEEvNT_6ParamsE)
        .other          _ZN7cutlass13device_kernelINS_4gemm6kernel13GemmUniversalIN4cute5tupleIJiiiiEEENS1_10collective13CollectiveMmaINS1_35MainloopSm100TmaUmmaWarpSpecializedILi4ELi2ELi4ENS5_IJNS4_1CILi1EEESB_SB_EEEEENS5_IJNSA_ILi128EEESE_NSA_ILi32EEEEEENS_6half_tENS5_IJlSB_lEEESH_SI_NS4_8TiledMMAINS4_8MMA_AtomIJNS4_20SM100_MMA_F16BF16_SSISH_SH_fLi128ELi128ELNS4_4UMMA5MajorE0ELSN_0ELNSM_7ScaleInE0ELSO_0EEEEEENS4_6LayoutISC_NS5_IJNSA_ILi0EEESS_SS_EEEEENS5_IJNS4_10UnderscoreESV_SV_EEEEENS4_13SM90_TMA_LOADENS4_14ComposedLayoutINS4_7SwizzleILi2ELi4ELi3EEENS4_18smem_ptr_flag_bitsILi16EEENSR_INS5_IJNSA_ILi8EEESF_EEENS5_IJSF_SB_EEEEEEEvNS4_8identityESY_S18_vS19_EENS_8epilogue10collective18CollectiveEpilogueINS1B_23Sm100TmaWarpSpecializedILi4ELi2ELi32ELb1ELb0EEEJSG_NS5_IJNSR_ISE_SB_EENSR_ISF_SB_EEEEESH_SI_SH_SI_NS1B_6fusion15FusionCallbacksIS1F_NS1J_17LinearCombinationISH_fSH_fLNS_15FloatRoundStyleE2EEESG_S1I_JEEENS4_5SM1004TMEM4LOAD26SM100_TMEM_LOAD_32dp32b32xESY_S18_NS4_39AutoVectorizingCopyWithAssumedAlignmentILi128EEENS4_14SM90_TMA_STOREES18_S1U_S1U_EEEvvEEEEvNT_6ParamsE,@"STO_CUDA_ENTRY STV_DEFAULT"
_ZN7cutlass13device_kernelINS_4gemm6kernel13GemmUniversalIN4cute5tupleIJiiiiEEENS1_10collective13CollectiveMmaINS1_35MainloopSm100TmaUmmaWarpSpecializedILi4ELi2ELi4ENS5_IJNS4_1CILi1EEESB_SB_EEEEENS5_IJNSA_ILi128EEESE_NSA_ILi32EEEEEENS_6half_tENS5_IJlSB_lEEESH_SI_NS4_8TiledMMAINS4_8MMA_AtomIJNS4_20SM100_MMA_F16BF16_SSISH_SH_fLi128ELi128ELNS4_4UMMA5MajorE0ELSN_0ELNSM_7ScaleInE0ELSO_0EEEEEENS4_6LayoutISC_NS5_IJNSA_ILi0EEESS_SS_EEEEENS5_IJNS4_10UnderscoreESV_SV_EEEEENS4_13SM90_TMA_LOADENS4_14ComposedLayoutINS4_7SwizzleILi2ELi4ELi3EEENS4_18smem_ptr_flag_bitsILi16EEENSR_INS5_IJNSA_ILi8EEESF_EEENS5_IJSF_SB_EEEEEEEvNS4_8identityESY_S18_vS19_EENS_8epilogue10collective18CollectiveEpilogueINS1B_23Sm100TmaWarpSpecializedILi4ELi2ELi32ELb1ELb0EEEJSG_NS5_IJNSR_ISE_SB_EENSR_ISF_SB_EEEEESH_SI_SH_SI_NS1B_6fusion15FusionCallbacksIS1F_NS1J_17LinearCombinationISH_fSH_fLNS_15FloatRoundStyleE2EEESG_S1I_JEEENS4_5SM1004TMEM4LOAD26SM100_TMEM_LOAD_32dp32b32xESY_S18_NS4_39AutoVectorizingCopyWithAssumedAlignmentILi128EEENS4_14SM90_TMA_STOREES18_S1U_S1U_EEEvvEEEEvNT_6ParamsE:
[----:B------:R-:W1:Y:S01]  /*0000*/  LDC R1, c[0x0][0x37c] ;  /* 0x0000df00ff017b82 */ /* 0x000e620000000800 */
[----:B------:R-:W2:Y:S01]  /*0010*/  S2R R101, SR_TID.X ;  /* 0x0000000000657919 */ /* 0x000ea20000002100 */
[----:B------:R-:W3:Y:S01]  /*0020*/  LDCU.64 UR4, c[0x0][0x890] ;  /* 0x00011200ff0477ac */ /* 0x000ee20008000a00 */
[----:B------:R-:W-:Y:S02]  /*0030*/  PRMT R88, RZ, 0x7610, R88 ;  /* 0x00007610ff587816 */ /* 0x000fe40000000058 */
[----:B------:R-:W-:Y:S01]  /*0040*/  ELECT P5, URZ, PT ;  /* 0x0000000000ff782f */ /* 0x000fe200038a0000 */
[----:B------:R-:W4:Y:S01]  /*0050*/  LDCU.64 UR46, c[0x0][0x358] ;  /* 0x00006b00ff2e77ac */ /* 0x000f220008000a00 */
[----:B---3--:R-:W-:-:S04]  /*0060*/  UISETP.NE.U32.AND UP0, UPT, UR4, URZ, UPT ;  /* 0x000000ff0400728c */ /* 0x008fc8000bf05070 */
[----:B------:R-:W-:Y:S01]  /*0070*/  UISETP.NE.AND.EX UP0, UPT, UR5, URZ, UPT, UP0 ;  /* 0x000000ff0500728c */ /* 0x000fe2000bf05300 */
[----:B--2---:R-:W-:-:S05]  /*0080*/  SHF.R.U32.HI R92, RZ, 0x5, R101 ;  /* 0x00000005ff5c7819 */ /* 0x004fca0000011665 */
[----:B------:R-:W2:Y:S02]  /*0090*/  SHFL.IDX PT, R0, R92, RZ, 0x1f ;  /* 0x00001fff5c007589 */ /* 0x000ea400000e0000 */
[----:B--2---:R-:W-:Y:S01]  /*00a0*/  R2UR UR8, R0 ;  /* 0x00000000000872ca */ /* 0x004fe200000e0000 */
[----:B-1--4-:R-:W-:-:S14]  /*00b0*/  BRA.U UP0, `(.L_x_0) ;  /* 0x00000001002c7547 */ /* 0x012fdc000b800000 */
[----:B------:R-:W1:Y:S02]  /*00c0*/  LDCU.64 UR6, c[0x0][0x888] ;  /* 0x00011100ff0677ac */ /* 0x000e640008000a00 */
[----:B-1----:R-:W-:-:S04]  /*00d0*/  UISETP.NE.U32.AND UP0, UPT, UR6, URZ, UPT ;  /* 0x000000ff0600728c */ /* 0x002fc8000bf05070 */
[----:B------:R-:W-:-:S09]  /*00e0*/  UISETP.NE.AND.EX UP0, UPT, UR7, URZ, UPT, UP0 ;  /* 0x000000ff0700728c */ /* 0x000fd2000bf05300 */
[----:B------:R-:W-:Y:S05]  /*00f0*/  BRA.U !UP0, `(.L_x_1) ;  /* 0x0000000108107547 */ /* 0x000fea000b800000 */
[----:B------:R-:W1:Y:S02]  /*0100*/  LDC.64 R2, c[0x0][0x888] ;  /* 0x00022200ff027b82 */ /* 0x000e640000000a00 */
[----:B-1----:R1:W5:Y:S01]  /*0110*/  LDG.E R49, desc[UR46][R2.64] ;  /* 0x0000002e02317981 */ /* 0x002362000c1e1900 */
[----:B------:R-:W-:Y:S01]  /*0120*/  HFMA2 R88, -RZ, RZ, 0, 5.9604644775390625e-08 ;  /* 0x00000001ff587431 */ /* 0x000fe200000001ff */
[----:B------:R-:W-:Y:S05]  /*0130*/  BRA `(.L_x_0) ;  /* 0x00000000000c7947 */ /* 0x000fea0003800000 */
.L_x_1:
[----:B------:R-:W1:Y:S01]  /*0140*/  LDCU UR6, c[0x0][0x880] ;  /* 0x00011000ff0677ac */ /* 0x000e620008000800 */
[----:B------:R-:W-:Y:S01]  /*0150*/  HFMA2 R88, -RZ, RZ, 0, 5.9604644775390625e-08 ;  /* 0x00000001ff587431 */ /* 0x000fe200000001ff */
[----:B-1----:R-:W-:-:S07]  /*0160*/  MOV R49, UR6 ;  /* 0x0000000600317c02 */ /* 0x002fce0008000f00 */
.L_x_0:
[----:B------:R-:W2:Y:S02]  /*0170*/  LDCU.64 UR6, c[0x0][0x8b0] ;  /* 0x00011600ff0677ac */ /* 0x000ea40008000a00 */
[----:B--2---:R-:W-:-:S04]  /*0180*/  UISETP.NE.U32.AND UP0, UPT, UR6, URZ, UPT ;  /* 0x000000ff0600728c */ /* 0x004fc8000bf05070 */
[----:B------:R-:W-:-:S09]  /*0190*/  UISETP.NE.AND.EX UP0, UPT, UR7, URZ, UPT, UP0 ;  /* 0x000000ff0700728c */ /* 0x000fd2000bf05300 */
[----:B------:R-:W-:Y:S05]  /*01a0*/  BRA.U UP0, `(.L_x_2) ;  /* 0x0000000100247547 */ /* 0x000fea000b800000 */
[----:B------:R-:W2:Y:S02]  /*01b0*/  LDCU.64 UR6, c[0x0][0x8a8] ;  /* 0x00011500ff0677ac */ /* 0x000ea40008000a00 */
[----:B--2---:R-:W-:-:S04]  /*01c0*/  UISETP.NE.U32.AND UP0, UPT, UR6, URZ, UPT ;  /* 0x000000ff0600728c */ /* 0x004fc8000bf05070 */
[----:B------:R-:W-:-:S09]  /*01d0*/  UISETP.NE.AND.EX UP0, UPT, UR7, URZ, UPT, UP0 ;  /* 0x000000ff0700728c */ /* 0x000fd2000bf05300 */
[----:B------:R-:W-:Y:S05]  /*01e0*/  BRA.U !UP0, `(.L_x_3) ;  /* 0x00000001080c7547 */ /* 0x000fea000b800000 */
[----:B-1----:R-:W1:Y:S02]  /*01f0*/  LDC.64 R2, c[0x0][0x8a8] ;  /* 0x00022a00ff027b82 */ /* 0x002e640000000a00 */
[----:B-1----:R2:W5:Y:S01]  /*0200*/  LDG.E R47, desc[UR46][R2.64] ;  /* 0x0000002e022f7981 */ /* 0x002562000c1e1900 */
[----:B------:R-:W-:Y:S05]  /*0210*/  BRA `(.L_x_2) ;  /* 0x0000000000087947 */ /* 0x000fea0003800000 */
.L_x_3:
[----:B------:R-:W2:Y:S02]  /*0220*/  LDCU UR6, c[0x0][0x8a0] ;  /* 0x00011400ff0677ac */ /* 0x000ea40008000800 */
[----:B--2---:R-:W-:Y:S02]  /*0230*/  MOV R47, UR6 ;  /* 0x00000006002f7c02 */ /* 0x004fe40008000f00 */
.L_x_2:
[----:B------:R-:W-:Y:S01]  /*0240*/  IMAD.U32 R0, RZ, RZ, UR8 ;  /* 0x00000008ff007e24 */ /* 0x000fe2000f8e00ff */
[----:B------:R-:W-:Y:S04]  /*0250*/  BSSY.RECONVERGENT B0, `(.L_x_4) ;  /* 0x000000c000007945 */ /* 0x000fe80003800200 */
[C---:B------:R-:W-:Y:S02]  /*0260*/  ISETP.NE.OR P1, PT, R0.reuse, 0x1, !P5 ;  /* 0x000000010000780c */ /* 0x040fe40006f25670 */
[----:B------:R-:W-:-:S11]  /*0270*/  ISETP.NE.OR P0, PT, R0, 0x3, !P5 ;  /* 0x000000030000780c */ /* 0x000fd60006f05670 */
[----:B------:R-:W-:Y:S05]  /*0280*/  @P1 BRA `(.L_x_5) ;  /* 0x0000000000201947 */ /* 0x000fea0003800000 */
[----:B------:R-:W3:Y:S02]  /*0290*/  LDCU.64 UR6, c[0x0][0x348] ;  /* 0x00006900ff0677ac */ /* 0x000ee40008000a00 */
[----:B---3--:R-:W-:Y:S02]  /*02a0*/  UIADD3 UR10, UP1, UPT, UR6, 0x80, URZ ;  /* 0x00000080060a7890 */ /* 0x008fe4000ff3e0ff */
[----:B------:R-:W-:Y:S02]  /*02b0*/  UIADD3 UR6, UP0, UPT, UR6, 0x180, URZ ;  /* 0x0000018006067890 */ /* 0x000fe4000ff1e0ff */
[----:B------:R-:W-:Y:S02]  /*02c0*/  UIADD3.X UR11, UPT, UPT, URZ, UR7, URZ, UP1, !UPT ;  /* 0x00000007ff0b7290 */ /* 0x000fe40008ffe4ff */
[----:B------:R-:W-:-:S07]  /*02d0*/  UIADD3.X UR7, UPT, UPT, URZ, UR7, URZ, UP0, !UPT ;  /* 0x00000007ff077290 */ /* 0x000fce00087fe4ff */
[----:B------:R3:W-:Y:S02]  /*02e0*/  UTMACCTL.PF [UR10] ;  /* 0x000000000a0079b9 */ /* 0x0007e40008040000 */
[----:B------:R3:W-:Y:S02]  /*02f0*/  UTMACCTL.PF [UR6] ;  /* 0x00000000060079b9 */ /* 0x0007e40008040000 */
[----:B---3--:R-:W-:Y:S01]  /*0300*/  NOP ;  /* 0x0000000000007918 */ /* 0x008fe20000000000 */
.L_x_5:
[----:B------:R-:W-:Y:S05]  /*0310*/  BSYNC.RECONVERGENT B0 ;  /* 0x0000000000007941 */ /* 0x000fea0003800200 */
.L_x_4:
[----:B------:R-:W-:Y:S04]  /*0320*/  BSSY.RECONVERGENT B0, `(.L_x_6) ;  /* 0x000000a000007945 */ /* 0x000fe80003800200 */
        /* <DEDUP_REMOVED lines=9> */
.L_x_7:
[----:B------:R-:W-:Y:S05]  /*03c0*/  BSYNC.RECONVERGENT B0 ;  /* 0x0000000000007941 */ /* 0x000fea0003800200 */
.L_x_6:
[----:B------:R-:W3:Y:S01]  /*03d0*/  LDCU.64 UR6, c[0x0][0x888] ;  /* 0x00011100ff0677ac */ /* 0x000ee20008000a00 */
[----:B------:R-:W-:Y:S02]  /*03e0*/  UISETP.EQ.U32.AND UP1, UPT, UR4, URZ, UPT ;  /* 0x000000ff0400728c */ /* 0x000fe4000bf22070 */
[----:B------:R-:W-:Y:S02]  /*03f0*/  UPLOP3.LUT UP2, UPT, UPT, UPT, UPT, 0x80, 0x8 ;  /* 0x000000000008789c */ /* 0x000fe40003f4f070 */
[----:B---3--:R-:W-:-:S04]  /*0400*/  UISETP.NE.U32.AND UP0, UPT, UR6, URZ, UPT ;  /* 0x000000ff0600728c */ /* 0x008fc8000bf05070 */
[----:B------:R-:W-:-:S04]  /*0410*/  UISETP.NE.AND.EX UP0, UPT, UR7, URZ, UPT, UP0 ;  /* 0x000000ff0700728c */ /* 0x000fc8000bf05300 */
[----:B------:R-:W-:-:S04]  /*0420*/  UISETP.EQ.OR.EX UP3, UPT, UR5, URZ, !UP0, UP1 ;  /* 0x000000ff0500728c */ /* 0x000fc8000c762710 */
[----:B------:R-:W-:-:S05]  /*0430*/  UP2UR UR50, UPR, URZ, 0x8 ;  /* 0x00000008ff327883 */ /* 0x000fca0008000000 */
[----:B------:R-:W-:Y:S07]  /*0440*/  BRA.U !UP3, `(.L_x_8) ;  /* 0x000000010b207547 */ /* 0x000fee000b800000 */
[----:B------:R-:W-:Y:S01]  /*0450*/  UISETP.NE.U32.AND UP2, UPT, UR4, URZ, UPT ;  /* 0x000000ff0400728c */ /* 0x000fe2000bf45070 */
[----:B-----5:R-:W-:Y:S01]  /*0460*/  FSETP.NEU.AND P0, PT, R49, RZ, PT ;  /* 0x000000ff3100720b */ /* 0x020fe20003f0d000 */
[----:B------:R-:W-:Y:S02]  /*0470*/  USEL UR4, URZ, 0xffffffff, UP0 ;  /* 0xffffffffff047887 */ /* 0x000fe40008000000 */
[----:B------:R-:W-:-:S10]  /*0480*/  UISETP.NE.AND.EX UP2, UPT, UR5, URZ, UPT, UP2 ;  /* 0x000000ff0500728c */ /* 0x000fd4000bf45320 */
[----:B------:R-:W-:Y:S01]  /*0490*/  VOTEU.ANY UP1, P0 ;  /* 0x0000000000ff7886 */ /* 0x000fe20000020100 */
[----:B------:R-:W-:-:S04]  /*04a0*/  @!UP2 USEL UR4, URZ, 0xffffffff, UP1 ;  /* 0xffffffffff04a887 */ /* 0x000fc80008800000 */
[----:B------:R-:W-:-:S04]  /*04b0*/  ULOP3.LUT UR4, UR4, 0x1, URZ, 0xc0, !UPT ;  /* 0x0000000104047892 */ /* 0x000fc8000f8ec0ff */
[----:B------:R-:W-:-:S11]  /*04c0*/  UISETP.NE.U32.AND UP2, UPT, UR4, 0x1, UPT ;  /* 0x000000010400788c */ /* 0x000fd6000bf45070 */
.L_x_8:
[----:B-12---:R-:W1:Y:S01]  /*04d0*/  SHFL.IDX PT, R2, R92, RZ, 0x1f ;  /* 0x00001fff5c027589 */ /* 0x006e6200000e0000 */
[----:B------:R-:W-:-:S04]  /*04e0*/  UISETP.NE.AND UP1, UPT, UR8, 0x2, UPT ;  /* 0x000000020800788c */ /* 0x000fc8000bf25270 */
[----:B------:R-:W-:Y:S01]  /*04f0*/  USEL UR6, URZ, 0x1, UP1 ;  /* 0x00000001ff067887 */ /* 0x000fe20008800000 */
[----:B-1----:R-:W-:-:S13]  /*0500*/  ISETP.NE.AND P0, PT, R2, RZ, PT ;  /* 0x000000ff0200720c */ /* 0x002fda0003f05270 */
[----:B------:R-:W-:Y:S05]  /*0510*/  @P0 BRA `(.L_x_9) ;  /* 0x0000000000480947 */ /* 0x000fea0003800000 */
[----:B------:R-:W1:Y:S01]  /*0520*/  S2UR UR5, SR_CgaCtaId ;  /* 0x00000000000579c3 */ /* 0x000e620000008800 */
[----:B------:R-:W-:Y:S01]  /*0530*/  UMOV UR7, 0x400 ;  /* 0x0000040000077882 */ /* 0x000fe20000000000 */
[----:B------:R-:W-:Y:S01]  /*0540*/  UMOV UR4, 0x1 ;  /* 0x0000000100047882 */ /* 0x000fe20000000000 */
[----:B------:R-:W-:Y:S01]  /*0550*/  ELECT P0, URZ, PT ;  /* 0x0000000000ff782f */ /* 0x000fe20003800000 */
[----:B------:R-:W-:-:S04]  /*0560*/  UIADD3 UR10, UPT, UPT, -UR4, 0x100000, URZ ;  /* 0x00100000040a7890 */ /* 0x000fc8000fffe1ff */
[----:B------:R-:W-:Y:S02]  /*0570*/  USHF.L.U32 UR11, UR10, 0xb, URZ ;  /* 0x0000000b0a0b7899 */ /* 0x000fe400080006ff */
[----:B------:R-:W-:Y:S02]  /*0580*/  USHF.L.U32 UR10, UR10, 0x1, URZ ;  /* 0x000000010a0a7899 */ /* 0x000fe400080006ff */
[----:B-1----:R-:W-:Y:S01]  /*0590*/  ULEA UR5, UR5, UR7, 0x18 ;  /* 0x0000000705057291 */ /* 0x002fe2000f8ec0ff */
[----:B------:R-:W1:Y:S11]  /*05a0*/  FENCE.VIEW.ASYNC.S ;  /* 0x00000000000073c6 */ /* 0x000e760000000000 */
[----:B-1----:R1:W2:Y:S01]  /*05b0*/  SYNCS.EXCH.64 URZ, [UR5], UR10 ;  /* 0x0000000a05ff75b2 */ /* 0x0022a20008000100 */
[----:B------:R1:W3:Y:S01]  /*05c0*/  SYNCS.EXCH.64 URZ, [UR5+0x20], UR10 ;  /* 0x0000200a05ff75b2 */ /* 0x0002e20008000100 */
[----:B------:R1:W4:Y:S01]  /*05d0*/  SYNCS.EXCH.64 URZ, [UR5+0x8], UR10 ;  /* 0x0000080a05ff75b2 */ /* 0x0003220008000100 */
[----:B------:R1:W1:Y:S01]  /*05e0*/  SYNCS.EXCH.64 URZ, [UR5+0x28], UR10 ;  /* 0x0000280a05ff75b2 */ /* 0x0002620008000100 */
[----:B------:R1:W1:Y:S01]  /*05f0*/  SYNCS.EXCH.64 URZ, [UR5+0x10], UR10 ;  /* 0x0000100a05ff75b2 */ /* 0x0002620008000100 */
[----:B------:R1:W1:Y:S01]  /*0600*/  SYNCS.EXCH.64 URZ, [UR5+0x30], UR10 ;  /* 0x0000300a05ff75b2 */ /* 0x0002620008000100 */
[----:B------:R1:W1:Y:S01]  /*0610*/  SYNCS.EXCH.64 URZ, [UR5+0x18], UR10 ;  /* 0x0000180a05ff75b2 */ /* 0x0002620008000100 */
[----:B------:R1:W1:Y:S01]  /*0620*/  SYNCS.EXCH.64 URZ, [UR5+0x38], UR10 ;  /* 0x0000380a05ff75b2 */ /* 0x0002620008000100 */
[----:B------:R-:W-:Y:S01]  /*0630*/  NOP ;  /* 0x0000000000007918 */ /* 0x000fe20000000000 */
.L_x_9:
[----:B------:R-:W2:Y:S01]  /*0640*/  SHFL.IDX PT, R2, R92, RZ, 0x1f ;  /* 0x00001fff5c027589 */ /* 0x000ea200000e0000 */
[----:B------:R-:W-:Y:S01]  /*0650*/  NOP ;  /* 0x0000000000007918 */ /* 0x000fe20000000000 */
[----:B--2---:R-:W-:-:S13]  /*0660*/  ISETP.NE.AND P0, PT, R2, 0x1, PT ;  /* 0x000000010200780c */ /* 0x004fda0003f05270 */
[----:B------:R-:W-:Y:S05]  /*0670*/  @P0 BRA `(.L_x_10) ;  /* 0x0000000000580947 */ /* 0x000fea0003800000 */
[----:B------:R-:W2:Y:S01]  /*0680*/  S2UR UR7, SR_CgaCtaId ;  /* 0x00000000000779c3 */ /* 0x000ea20000008800 */
[----:B------:R-:W-:Y:S01]  /*0690*/  UMOV UR9, 0x400 ;  /* 0x0000040000097882 */ /* 0x000fe20000000000 */
[----:B-1----:R-:W-:Y:S01]  /*06a0*/  UMOV UR5, 0x20 ;  /* 0x0000002000057882 */ /* 0x002fe20000000000 */
[----:B------:R-:W-:Y:S01]  /*06b0*/  UMOV UR4, 0x80 ;  /* 0x0000008000047882 */ /* 0x000fe20000000000 */
[----:B------:R-:W-:-:S04]  /*06c0*/  UIADD3 UR10, UPT, UPT, -UR5, 0x100000, URZ ;  /* 0x00100000050a7890 */ /* 0x000fc8000fffe1ff */
[----:B------:R-:W-:Y:S02]  /*06d0*/  USHF.L.U32 UR11, UR10, 0xb, URZ ;  /* 0x0000000b0a0b7899 */ /* 0x000fe400080006ff */
[----:B------:R-:W-:Y:S02]  /*06e0*/  USHF.L.U32 UR10, UR10, 0x1, URZ ;  /* 0x000000010a0a7899 */ /* 0x000fe400080006ff */
[----:B------:R-:W-:-:S04]  /*06f0*/  UIADD3 UR4, UPT, UPT, -UR4, 0x100000, URZ ;  /* 0x0010000004047890 */ /* 0x000fc8000fffe1ff */
[----:B------:R-:W-:Y:S02]  /*0700*/  USHF.L.U32 UR5, UR4, 0xb, URZ ;  /* 0x0000000b04057899 */ /* 0x000fe400080006ff */
[----:B------:R-:W-:Y:S01]  /*0710*/  USHF.L.U32 UR4, UR4, 0x1, URZ ;  /* 0x0000000104047899 */ /* 0x000fe200080006ff */
[----:B------:R-:W-:Y:S01]  /*0720*/  ELECT P0, URZ, PT ;  /* 0x0000000000ff782f */ /* 0x000fe20003800000 */
[----:B--2---:R-:W-:Y:S01]  /*0730*/  ULEA UR7, UR7, UR9, 0x18 ;  /* 0x0000000907077291 */ /* 0x004fe2000f8ec0ff */
[----:B------:R-:W1:Y:S11]  /*0740*/  FENCE.VIEW.ASYNC.S ;  /* 0x00000000000073c6 */ /* 0x000e760000000000 */
[----:B-1----:R2:W1:Y:S01]  /*0750*/  SYNCS.EXCH.64 URZ, [UR7+0x40], UR10 ;  /* 0x0000400a07ff75b2 */ /* 0x0024620008000100 */
[----:B------:R2:W1:Y:S01]  /*0760*/  SYNCS.EXCH.64 URZ, [UR7+0x60], UR4 ;  /* 0x0000600407ff75b2 */ /* 0x0004620008000100 */
[----:B------:R2:W1:Y:S01]  /*0770*/  SYNCS.EXCH.64 URZ, [UR7+0x48], UR10 ;  /* 0x0000480a07ff75b2 */ /* 0x0004620008000100 */
[----:B------:R2:W1:Y:S01]  /*0780*/  SYNCS.EXCH.64 URZ, [UR7+0x68], UR4 ;  /* 0x0000680407ff75b2 */ /* 0x0004620008000100 */
[----:B------:R2:W1:Y:S01]  /*0790*/  SYNCS.EXCH.64 URZ, [UR7+0x50], UR10 ;  /* 0x0000500a07ff75b2 */ /* 0x0004620008000100 */
[----:B------:R2:W1:Y:S01]  /*07a0*/  SYNCS.EXCH.64 URZ, [UR7+0x70], UR4 ;  /* 0x0000700407ff75b2 */ /* 0x0004620008000100 */
[----:B------:R2:W1:Y:S01]  /*07b0*/  SYNCS.EXCH.64 URZ, [UR7+0x58], UR10 ;  /* 0x0000580a07ff75b2 */ /* 0x0004620008000100 */
[----:B------:R2:W1:Y:S02]  /*07c0*/  SYNCS.EXCH.64 URZ, [UR7+0x78], UR4 ;  /* 0x0000780407ff75b2 */ /* 0x0004640008000100 */
[----:B--2---:R-:W-:Y:S01]  /*07d0*/  NOP ;  /* 0x0000000000007918 */ /* 0x004fe20000000000 */
.L_x_10:
[----:B------:R-:W2:Y:S01]  /*07e0*/  SHFL.IDX PT, R2, R92, RZ, 0x1f ;  /* 0x00001fff5c027589 */ /* 0x000ea200000e0000 */
[----:B------:R-:W-:Y:S01]  /*07f0*/  NOP ;  /* 0x0000000000007918 */ /* 0x000fe20000000000 */
[----:B--2---:R-:W-:-:S13]  /*0800*/  ISETP.NE.AND P0, PT, R2, 0x3, PT ;  /* 0x000000030200780c */ /* 0x004fda0003f05270 */
[----:B------:R-:W-:Y:S05]  /*0810*/  @P0 BRA `(.L_x_11) ;  /* 0x0000000000300947 */ /* 0x000fea0003800000 */
[----:B-1----:R-:W1:Y:S01]  /*0820*/  S2UR UR5, SR_CgaCtaId ;  /* 0x00000000000579c3 */ /* 0x002e620000008800 */
        /* <DEDUP_REMOVED lines=8> */
[----:B-1----:R2:W1:Y:S01]  /*08b0*/  SYNCS.EXCH.64 URZ, [UR5+0x80], UR10 ;  /* 0x0000800a05ff75b2 */ /* 0x0024620008000100 */
[----:B------:R2:W1:Y:S02]  /*08c0*/  SYNCS.EXCH.64 URZ, [UR5+0x88], UR10 ;  /* 0x0000880a05ff75b2 */ /* 0x0004640008000100 */
[----:B--2---:R-:W-:Y:S01]  /*08d0*/  NOP ;  /* 0x0000000000007918 */ /* 0x004fe20000000000 */
.L_x_11:
[----:B------:R-:W2:Y:S01]  /*08e0*/  SHFL.IDX PT, R2, R92, RZ, 0x1f ;  /* 0x00001fff5c027589 */ /* 0x000ea200000e0000 */
[----:B------:R-:W-:Y:S01]  /*08f0*/  NOP ;  /* 0x0000000000007918 */ /* 0x000fe20000000000 */
[----:B--2---:R-:W-:-:S13]  /*0900*/  ISETP.NE.AND P0, PT, R2, 0x4, PT ;  /* 0x000000040200780c */ /* 0x004fda0003f05270 */
[----:B------:R-:W-:Y:S05]  /*0910*/  @P0 BRA `(.L_x_12) ;  /* 0x00000000004c0947 */ /* 0x000fea0003800000 */
[----:B-1----:R-:W1:Y:S01]  /*0920*/  S2UR UR5, SR_CgaCtaId ;  /* 0x00000000000579c3 */ /* 0x002e620000008800 */
[----:B------:R-:W-:Y:S01]  /*0930*/  UMOV UR9, 0x100 ;  /* 0x0000010000097882 */ /* 0x000fe20000000000 */
[----:B------:R-:W-:Y:S01]  /*0940*/  UMOV UR7, 0x400 ;  /* 0x0000040000077882 */ /* 0x000fe20000000000 */
[----:B------:R-:W-:Y:S01]  /*0950*/  USEL UR9, UR9, 0xe0, UP2 ;  /* 0x000000e009097887 */ /* 0x000fe20009000000 */
[----:B------:R-:W-:Y:S01]  /*0960*/  UMOV UR4, 0x1 ;  /* 0x0000000100047882 */ /* 0x000fe20000000000 */
[----:B------:R-:W-:Y:S01]  /*0970*/  ELECT P0, URZ, PT ;  /* 0x0000000000ff782f */ /* 0x000fe20003800000 */
[----:B------:R-:W-:-:S04]  /*0980*/  UIADD3 UR10, UPT, UPT, -UR4, 0x100000, URZ ;  /* 0x00100000040a7890 */ /* 0x000fc8000fffe1ff */
[----:B------:R-:W-:Y:S02]  /*0990*/  USHF.L.U32 UR11, UR10, 0xb, URZ ;  /* 0x0000000b0a0b7899 */ /* 0x000fe400080006ff */
[----:B------:R-:W-:Y:S02]  /*09a0*/  USHF.L.U32 UR10, UR10, 0x1, URZ ;  /* 0x000000010a0a7899 */ /* 0x000fe400080006ff */
[----:B------:R-:W-:-:S04]  /*09b0*/  UIADD3 UR12, UPT, UPT, -UR9, 0x100000, URZ ;  /* 0x00100000090c7890 */ /* 0x000fc8000fffe1ff */
[----:B------:R-:W-:Y:S02]  /*09c0*/  USHF.L.U32 UR13, UR12, 0xb, URZ ;  /* 0x0000000b0c0d7899 */ /* 0x000fe400080006ff */
[----:B------:R-:W-:Y:S02]  /*09d0*/  USHF.L.U32 UR12, UR12, 0x1, URZ ;  /* 0x000000010c0c7899 */ /* 0x000fe400080006ff */
[----:B-1----:R-:W-:Y:S01]  /*09e0*/  ULEA UR5, UR5, UR7, 0x18 ;  /* 0x0000000705057291 */ /* 0x002fe2000f8ec0ff */
[----:B------:R-:W1:Y:S11]  /*09f0*/  FENCE.VIEW.ASYNC.S ;  /* 0x00000000000073c6 */ /* 0x000e760000000000 */
[----:B-1----:R2:W1:Y:S01]  /*0a00*/  SYNCS.EXCH.64 URZ, [UR5+0x90], UR10 ;  /* 0x0000900a05ff75b2 */ /* 0x0024620008000100 */
[----:B------:R2:W1:Y:S01]  /*0a10*/  SYNCS.EXCH.64 URZ, [UR5+0xa0], UR12 ;  /* 0x0000a00c05ff75b2 */ /* 0x0004620008000100 */
[----:B------:R2:W1:Y:S01]  /*0a20*/  SYNCS.EXCH.64 URZ, [UR5+0x98], UR10 ;  /* 0x0000980a05ff75b2 */ /* 0x0004620008000100 */
[----:B------:R2:W1:Y:S02]  /*0a30*/  SYNCS.EXCH.64 URZ, [UR5+0xa8], UR12 ;  /* 0x0000a80c05ff75b2 */ /* 0x0004640008000100 */
[----:B--2---:R-:W-:Y:S01]  /*0a40*/  NOP ;  /* 0x0000000000007918 */ /* 0x004fe20000000000 */
.L_x_12:
        /* <DEDUP_REMOVED lines=26> */
.L_x_13:
        /* <DEDUP_REMOVED lines=18> */
.L_x_14:
[----:B-1----:R-:W1:Y:S01]  /*0d10*/  S2UR UR5, SR_CTAID.X ;  /* 0x00000000000579c3 */ /* 0x002e620000002500 */
[----:B------:R-:W-:-:S05]  /*0d20*/  CS2R.32 R87, SR_CgaSize ;  /* 0x0000000000577805 */ /* 0x000fca0000008a00 */
[----:B------:R-:W-:-:S05]  /*0d30*/  IMAD R87, R87, -0xa0, RZ ;  /* 0xffffff6057577824 */ /* 0x000fca00078e02ff */
[----:B------:R-:W-:-:S14]  /*0d40*/  R2UR UR9, R87 ;  /* 0x00000000570972ca */ /* 0x000fdc00000e0000 */
[----:B------:R-:W2:Y:S01]  /*0d50*/  LDCU UR9, c[0x0][UR9+0x2b0] ;  /* 0x00005600090977ac */ /* 0x000ea20008000800 */
[----:B------:R-:W-:Y:S01]  /*0d60*/  NOP ;  /* 0x0000000000007918 */ /* 0x000fe20000000000 */
[----:B------:R-:W-:-:S05]  /*0d70*/  CS2R.32 R87, SR_CgaSize ;  /* 0x0000000000577805 */ /* 0x000fca0000008a00 */
[----:B------:R-:W-:-:S05]  /*0d80*/  IMAD R87, R87, -0xa0, RZ ;  /* 0xffffff6057577824 */ /* 0x000fca00078e02ff */
[----:B------:R-:W-:-:S14]  /*0d90*/  R2UR UR7, R87 ;  /* 0x00000000570772ca */ /* 0x000fdc00000e0000 */
[----:B------:R-:W3:Y:S01]  /*0da0*/  LDCU UR7, c[0x0][UR7+0x2b4] ;  /* 0x00005680070777ac */ /* 0x000ee20008000800 */
[----:B------:R-:W4:Y:S08]  /*0db0*/  S2UR UR4, SR_CTAID.Y ;  /* 0x00000000000479c3 */ /* 0x000f300000002600 */
[----:B------:R-:W3:Y:S01]  /*0dc0*/  LDC R10, c[0x0][0xb24] ;  /* 0x0002c900ff0a7b82 */ /* 0x000ee20000000800 */
[----:B-1----:R-:W-:-:S02]  /*0dd0*/  I2FP.F32.U32 R87, UR5 ;  /* 0x0000000500577c45 */ /* 0x002fc40008201000 */
[----:B------:R-:W-:-:S05]  /*0de0*/  CS2R.32 R3, SR_CgaSize ;  /* 0x0000000000037805 */ /* 0x000fca0000008a00 */
[----:B------:R-:W-:-:S06]  /*0df0*/  IMAD R3, R3, -0xa0, RZ ;  /* 0xffffff6003037824 */ /* 0x000fcc00078e02ff */
[----:B------:R-:W1:Y:S01]  /*0e00*/  LDC R3, c[0x0][R3+0x2a0] ;  /* 0x0000a80003037b82 */ /* 0x000e620000000800 */
[----:B------:R-:W-:Y:S01]  /*0e10*/  MOV R15, UR5 ;  /* 0x00000005000f7c02 */ /* 0x000fe20008000f00 */
[----:B--2---:R-:W-:Y:S01]  /*0e20*/  FMUL R87, R87, UR9 ;  /* 0x0000000957577c20 */ /* 0x004fe20008400000 */
[----:B----4-:R-:W-:Y:S02]  /*0e30*/  I2FP.F32.U32 R86, UR4 ;  /* 0x0000000400567c45 */ /* 0x010fe40008201000 */
[----:B------:R-:W-:-:S05]  /*0e40*/  CS2R.32 R2, SR_CgaSize ;  /* 0x0000000000027805 */ /* 0x000fca0000008a00 */
[----:B------:R-:W-:-:S06]  /*0e50*/  IMAD R2, R2, -0xa0, RZ ;  /* 0xffffff6002027824 */ /* 0x000fcc00078e02ff */
[----:B------:R-:W2:Y:S01]  /*0e60*/  LDC R2, c[0x0][R2+0x2a4] ;  /* 0x0000a90002027b82 */ /* 0x000ea20000000800 */
[----:B------:R-:W-:Y:S01]  /*0e70*/  MOV R14, UR4 ;  /* 0x00000004000e7c02 */ /* 0x000fe20008000f00 */
[----:B------:R-:W4:Y:S01]  /*0e80*/  F2I.U32.TRUNC.NTZ R87, R87 ;  /* 0x0000005700577305 */ /* 0x000f22000020f000 */
[----:B---3--:R-:W-:-:S05]  /*0e90*/  FMUL R86, R86, UR7 ;  /* 0x0000000756567c20 */ /* 0x008fca0008400000 */
[----:B------:R-:W-:Y:S01]  /*0ea0*/  BAR.SYNC.DEFER_BLOCKING 0x0 ;  /* 0x0000000000007b1d */ /* 0x000fe20000010000 */
[----:B------:R-:W-:-:S05]  /*0eb0*/  ISETP.GE.AND P0, PT, R10, 0x1, PT ;  /* 0x000000010a00780c */ /* 0x000fca0003f06270 */
[----:B------:R-:W3:Y:S02]  /*0ec0*/  F2I.U32.TRUNC.NTZ R86, R86 ;  /* 0x0000005600567305 */ /* 0x000ee4000020f000 */
[----:B------:R-:W2:Y:S01]  /*0ed0*/  S2UR UR36, SR_CTAID.Z ;  /* 0x00000000002479c3 */ /* 0x000ea20000002700 */
[----:B----4-:R-:W-:-:S05]  /*0ee0*/  IADD3 R87, PT, PT, -R87, RZ, RZ ;  /* 0x000000ff57577210 */ /* 0x010fca0007ffe1ff */
[----:B-1----:R-:W-:Y:S01]  /*0ef0*/  IMAD R87, R3, R87, UR5 ;  /* 0x0000000503577e24 */ /* 0x002fe2000f8e0257 */
[----:B---3--:R-:W-:-:S05]  /*0f00*/  IADD3 R86, PT, PT, -R86, RZ, RZ ;  /* 0x000000ff56567210 */ /* 0x008fca0007ffe1ff */
[----:B--2---:R-:W-:Y:S01]  /*0f10*/  IMAD R86, R2, R86, UR4 ;  /* 0x0000000402567e24 */ /* 0x004fe2000f8e0256 */
[----:B------:R-:W-:Y:S06]  /*0f20*/  @!P0 BRA `(.L_x_15) ;  /* 0x0000000000b88947 */ /* 0x000fec0003800000 */
[----:B------:R-:W1:Y:S01]  /*0f30*/  LDC.64 R4, c[0x0][0xb18] ;  /* 0x0002c600ff047b82 */ /* 0x000e620000000a00 */
[----:B------:R-:W-:-:S07]  /*0f40*/  ISETP.NE.AND P0, PT, R10, 0x1, PT ;  /* 0x000000010a00780c */ /* 0x000fce0003f05270 */
[----:B------:R-:W2:Y:S08]  /*0f50*/  LDC R9, c[0x0][0xb0c] ;  /* 0x0002c300ff097b82 */ /* 0x000eb00000000800 */
[----:B------:R-:W3:Y:S08]  /*0f60*/  LDC R12, c[0x0][0x370] ;  /* 0x0000dc00ff0c7b82 */ /* 0x000ef00000000800 */
[----:B------:R-:W4:Y:S01]  /*0f70*/  LDC R11, c[0x0][0x374] ;  /* 0x0000dd00ff0b7b82 */ /* 0x000f220000000800 */
[----:B-1----:R-:W-:-:S07]  /*0f80*/  ISETP.NE.AND P1, PT, R4, 0x1, PT ;  /* 0x000000010400780c */ /* 0x002fce0003f25270 */
[----:B------:R-:W3:Y:S01]  /*0f90*/  LDC.64 R6, c[0x0][0xb10] ;  /* 0x0002c400ff067b82 */ /* 0x000ee20000000a00 */
[----:B--2---:R-:W-:-:S07]  /*0fa0*/  ISETP.NE.AND P2, PT, R9, 0x1, PT ;  /* 0x000000010900780c */ /* 0x004fce0003f45270 */
[----:B------:R-:W1:Y:S08]  /*0fb0*/  LDC R8, c[0x0][0xb20] ;  /* 0x0002c800ff087b82 */ /* 0x000e700000000800 */
[----:B------:R-:W2:Y:S01]  /*0fc0*/  LDC.64 R2, c[0x0][0xb28] ;  /* 0x0002ca00ff027b82 */ /* 0x000ea20000000a00 */
[----:B----4-:R-:W-:-:S04]  /*0fd0*/  IMAD.HI.U32 R13, R11, R5, RZ ;  /* 0x000000050b0d7227 */ /* 0x010fc800078e00ff */
[----:B------:R-:W-:-:S04]  /*0fe0*/  IMAD.HI.U32 R5, R14, R5, RZ ;  /* 0x000000050e057227 */ /* 0x000fc800078e00ff */
[----:B---3--:R-:W-:-:S05]  /*0ff0*/  IMAD.HI.U32 R16, R12, R6, RZ ;  /* 0x000000060c107227 */ /* 0x008fca00078e00ff */
[-C--:B------:R-:W-:Y:S01]  /*1000*/  @P2 SHF.R.U32.HI R12, RZ, R7.reuse, R16 ;  /* 0x00000007ff0c2219 */ /* 0x080fe20000011610 */
[----:B------:R-:W-:Y:S01]  /*1010*/  IMAD.HI.U32 R16, R15, R6, RZ ;  /* 0x000000060f107227 */ /* 0x000fe200078e00ff */
[-C--:B-1----:R-:W-:Y:S02]  /*1020*/  @P1 SHF.R.U32.HI R11, RZ, R8.reuse, R13 ;  /* 0x00000008ff0b1219 */ /* 0x082fe4000001160d */
[----:B------:R-:W-:Y:S02]  /*1030*/  SHF.R.U32.HI R5, RZ, R8, R5 ;  /* 0x00000008ff057219 */ /* 0x000fe40000011605 */
[----:B------:R-:W-:Y:S02]  /*1040*/  SHF.R.U32.HI R16, RZ, R7, R16 ;  /* 0x00000007ff107219 */ /* 0x000fe40000011610 */
[----:B------:R-:W-:Y:S01]  /*1050*/  SEL R5, R14, R5, !P1 ;  /* 0x000000050e057207 */ /* 0x000fe20004800000 */
[----:B--2---:R-:W-:Y:S01]  /*1060*/  IMAD.HI.U32 R13, R11, R2, RZ ;  /* 0x000000020b0d7227 */ /* 0x004fe200078e00ff */
[----:B------:R-:W-:-:S03]  /*1070*/  SEL R16, R15, R16, !P2 ;  /* 0x000000100f107207 */ /* 0x000fc60005000000 */
[----:B------:R-:W-:Y:S01]  /*1080*/  IMAD.HI.U32 R6, R12, R2, RZ ;  /* 0x000000020c067227 */ /* 0x000fe200078e00ff */
[----:B------:R-:W-:-:S04]  /*1090*/  @P0 SHF.R.U32.HI R11, RZ, R3, R13 ;  /* 0x00000003ff0b0219 */ /* 0x000fc8000001160d */
[----:B------:R-:W-:Y:S01]  /*10a0*/  @P0 SHF.R.U32.HI R12, RZ, R3, R6 ;  /* 0x00000003ff0c0219 */ /* 0x000fe20000011606 */
[----:B------:R-:W-:-:S04]  /*10b0*/  IMAD R11, R11, R10, RZ ;  /* 0x0000000a0b0b7224 */ /* 0x000fc800078e02ff */
[----:B------:R-:W-:Y:S01]  /*10c0*/  IMAD R6, R12, R10, RZ ;  /* 0x0000000a0c067224 */ /* 0x000fe200078e02ff */
[----:B------:R-:W-:-:S04]  /*10d0*/  ISETP.GE.AND P1, PT, R5, R11, PT ;  /* 0x0000000b0500720c */ /* 0x000fc80003f26270 */
[----:B------:R-:W-:Y:S01]  /*10e0*/  ISETP.GE.OR P1, PT, R16, R6, P1 ;  /* 0x000000061000720c */ /* 0x000fe20000f26670 */
[----:B------:R-:W-:-:S05]  /*10f0*/  IMAD.HI.U32 R6, R5, R2, RZ ;  /* 0x0000000205067227 */ /* 0x000fca00078e00ff */
[----:B------:R-:W-:-:S04]  /*1100*/  SHF.R.U32.HI R6, RZ, R3, R6 ;  /* 0x00000003ff067219 */ /* 0x000fc80000011606 */
[----:B------:R-:W-:-:S03]  /*1110*/  SEL R6, R5, R6, !P0 ;  /* 0x0000000605067207 */ /* 0x000fc60004000000 */
[----:B------:R-:W-:Y:S01]  /*1120*/  @!P1 IMAD.HI.U32 R7, R16, R2, RZ ;  /* 0x0000000210079227 */ /* 0x000fe200078e00ff */
[----:B------:R-:W-:-:S04]  /*1130*/  IADD3 R2, PT, PT, -R6, RZ, RZ ;  /* 0x000000ff06027210 */ /* 0x000fc80007ffe1ff */
[----:B------:R-:W-:Y:S01]  /*1140*/  @!P1 SHF.R.U32.HI R3, RZ, R3, R7 ;  /* 0x00000003ff039219 */ /* 0x000fe20000011607 */
[----:B------:R-:W-:Y:S01]  /*1150*/  IMAD R2, R10, R2, R5 ;  /* 0x000000020a027224 */ /* 0x000fe200078e0205 */
[----:B------:R-:W-:Y:S02]  /*1160*/  IADD3 R7, PT, PT, -R5, RZ, RZ ;  /* 0x000000ff05077210 */ /* 0x000fe40007ffe1ff */
[----:B------:R-:W-:-:S03]  /*1170*/  @!P1 SEL R3, R16, R3, !P0 ;  /* 0x0000000310039207 */ /* 0x000fc60004000000 */
[----:B------:R-:W-:Y:S02]  /*1180*/  IMAD R7, R4, R7, R14 ;  /* 0x0000000704077224 */ /* 0x000fe400078e020e */
[--C-:B------:R-:W-:Y:S02]  /*1190*/  @!P1 IMAD.IADD R6, R6, 0x1, -R3.reuse ;  /* 0x0000000106069824 */ /* 0x100fe400078e0a03 */
[----:B------:R-:W-:Y:S01]  /*11a0*/  @!P1 IMAD R3, R2, R12, R3 ;  /* 0x0000000c02039224 */ /* 0x000fe200078e0203 */
[----:B------:R-:W-:Y:S01]  /*11b0*/  IADD3 R2, PT, PT, -R16, RZ, RZ ;  /* 0x000000ff10027210 */ /* 0x000fe20007ffe1ff */
[----:B------:R-:W-:Y:S02]  /*11c0*/  @!P1 IMAD R5, R6, R10, R16 ;  /* 0x0000000a06059224 */ /* 0x000fe400078e0210 */
[----:B------:R-:W-:Y:S02]  /*11d0*/  @!P1 IMAD.MOV.U32 R16, RZ, RZ, R3 ;  /* 0x000000ffff109224 */ /* 0x000fe400078e0003 */
[----:B------:R-:W-:-:S02]  /*11e0*/  IMAD R2, R9, R2, R15 ;  /* 0x0000000209027224 */ /* 0x000fc400078e020f */
[----:B------:R-:W-:Y:S02]  /*11f0*/  IMAD R14, R5, R4, R7 ;  /* 0x00000004050e7224 */ /* 0x000fe400078e0207 */
[----:B------:R-:W-:Y:S02]  /*1200*/  IMAD R15, R16, R9, R2 ;  /* 0x00000009100f7224 */ /* 0x000fe400078e0202 */
.L_x_15:
[----:B------:R-:W1:Y:S01]  /*1210*/  LDCU UR4, c[0x0][0xb30] ;  /* 0x00016600ff0477ac */ /* 0x000e620008000800 */
[----:B------:R-:W2:Y:S08]  /*1220*/  S2UR UR37, SR_CgaCtaId ;  /* 0x00000000002579c3 */ /* 0x000eb00000008800 */
[----:B------:R-:W3:Y:S01]  /*1230*/  LDC R40, c[0x0][0xb24] ;  /* 0x0002c900ff287b82 */ /* 0x000ee20000000800 */
[----:B-1----:R-:W-:-:S09]  /*1240*/  UISETP.NE.AND UP1, UPT, UR4, 0x1, UPT ;  /* 0x000000010400788c */ /* 0x002fd2000bf25270 */
[----:B--2---:R-:W-:Y:S05]  /*1250*/  BRA.U UP1, `(.L_x_16) ;  /* 0x0000000101407547 */ /* 0x004fea000b800000 */
[----:B------:R-:W1:Y:S08]  /*1260*/  LDC.64 R4, c[0x0][0xb10] ;  /* 0x0002c400ff047b82 */ /* 0x000e700000000a00 */
[----:B------:R-:W2:Y:S08]  /*1270*/  LDC.64 R2, c[0x0][0xb18] ;  /* 0x0002c600ff027b82 */ /* 0x000eb00000000a00 */
[----:B------:R-:W4:Y:S08]  /*1280*/  LDC R6, c[0x0][0xb20] ;  /* 0x0002c800ff067b82 */ /* 0x000f300000000800 */
[----:B------:R-:W3:Y:S01]  /*1290*/  LDC R7, c[0x0][0xb0c] ;  /* 0x0002c300ff077b82 */ /* 0x000ee20000000800 */
[----:B-1----:R-:W-:-:S05]  /*12a0*/  IMAD.HI.U32 R4, R15, R4, RZ ;  /* 0x000000040f047227 */ /* 0x002fca00078e00ff */
[----:B------:R-:W-:Y:S01]  /*12b0*/  SHF.R.U32.HI R4, RZ, R5, R4 ;  /* 0x00000005ff047219 */ /* 0x000fe20000011604 */
[----:B--2---:R-:W-:Y:S01]  /*12c0*/  IMAD.HI.U32 R3, R14, R3, RZ ;  /* 0x000000030e037227 */ /* 0x004fe200078e00ff */
[----:B------:R-:W-:-:S04]  /*12d0*/  ISETP.NE.AND P0, PT, R2, 0x1, PT ;  /* 0x000000010200780c */ /* 0x000fc80003f05270 */
[----:B----4-:R-:W-:-:S04]  /*12e0*/  SHF.R.U32.HI R3, RZ, R6, R3 ;  /* 0x00000006ff037219 */ /* 0x010fc80000011603 */
[----:B------:R-:W-:Y:S02]  /*12f0*/  SEL R3, R14, R3, !P0 ;  /* 0x000000030e037207 */ /* 0x000fe40004000000 */
[----:B---3--:R-:W-:-:S04]  /*1300*/  ISETP.NE.AND P1, PT, R7, 0x1, PT ;  /* 0x000000010700780c */ /* 0x008fc80003f25270 */
[----:B------:R-:W-:-:S05]  /*1310*/  SEL R4, R15, R4, !P1 ;  /* 0x000000040f047207 */ /* 0x000fca0004800000 */
[----:B------:R-:W-:Y:S02]  /*1320*/  IMAD.IADD R5, R3, 0x1, -R4 ;  /* 0x0000000103057824 */ /* 0x000fe400078e0a04 */
[----:B------:R-:W-:Y:S02]  /*1330*/  IMAD.IADD R3, R4, 0x1, -R3 ;  /* 0x0000000104037824 */ /* 0x000fe400078e0a03 */
[----:B------:R-:W-:Y:S02]  /*1340*/  IMAD R15, R5, R7, R15 ;  /* 0x00000007050f7224 */ /* 0x000fe400078e020f */
[----:B------:R-:W-:-:S07]  /*1350*/  IMAD R14, R3, R2, R14 ;  /* 0x00000002030e7224 */ /* 0x000fce00078e020e */
.L_x_16:
[----:B------:R-:W-:Y:S01]  /*1360*/  BAR.SYNC.DEFER_BLOCKING 0x0 ;  /* 0x0000000000007b1d */ /* 0x000fe20000010000 */
[----:B------:R-:W-:Y:S01]  /*1370*/  UISETP.NE.AND UP1, UPT, UR8, 0x2, UPT ;  /* 0x000000020800788c */ /* 0x000fe2000bf25270 */
[----:B------:R-:W-:Y:S02]  /*1380*/  ISETP.NE.OR P5, PT, R0, 0x2, !P5 ;  /* 0x000000020000780c */ /* 0x000fe40006fa5670 */
[----:B------:R-:W-:-:S06]  /*1390*/  LOP3.LUT R2, R101, 0x1f, RZ, 0xc0, !PT ;  /* 0x0000001f65027812 */ /* 0x000fcc00078ec0ff */
[----:B------:R-:W-:Y:S05]  /*13a0*/  BRA.U UP1, `(.L_x_17) ;  /* 0x0000001101547547 */ /* 0x000fea000b800000 */
[----:B------:R-:W1:Y:S01]  /*13b0*/  LDCU UR13, c[0x0][0x38c] ;  /* 0x00007180ff0d77ac */ /* 0x000e620008000800 */
[----:B------:R-:W2:Y:S01]  /*13c0*/  LDC R8, c[0x0][0x370] ;  /* 0x0000dc00ff087b82 */ /* 0x000ea20000000800 */
[----:B------:R-:W-:Y:S01]  /*13d0*/  PLOP3.LUT P1, PT, PT, PT, UP2, 0x80, 0x8 ;  /* 0x000000000008781c */ /* 0x000fe20003f2f028 */
[----:B------:R-:W-:Y:S01]  /*13e0*/  IMAD.MOV.U32 R17, RZ, RZ, 0x1 ;  /* 0x00000001ff117424 */ /* 0x000fe200078e00ff */
[----:B------:R-:W-:Y:S01]  /*13f0*/  ISETP.EQ.OR P4, PT, R2, RZ, P5 ;  /* 0x000000ff0200720c */ /* 0x000fe20002f82670 */
[----:B------:R-:W-:Y:S01]  /*1400*/  IMAD.MOV.U32 R16, RZ, RZ, RZ ;  /* 0x000000ffff107224 */ /* 0x000fe200078e00ff */
[----:B------:R-:W-:Y:S02]  /*1410*/  PLOP3.LUT P1, PT, P1, PT, PT, 0x8, 0x80 ;  /* 0x000000000080781c */ /* 0x000fe40000f2e170 */
[----:B------:R-:W-:Y:S01]  /*1420*/  CS2R R12, SRZ ;  /* 0x00000000000c7805 */ /* 0x000fe2000001ff00 */
[----:B------:R-:W-:Y:S01]  /*1430*/  IMAD.MOV.U32 R11, RZ, RZ, 0x1 ;  /* 0x00000001ff0b7424 */ /* 0x000fe200078e00ff */
[----:B------:R-:W4:Y:S01]  /*1440*/  LDC R0, c[0x0][0x374] ;  /* 0x0000dd00ff007b82 */ /* 0x000f220000000800 */
[----:B------:R-:W2:Y:S01]  /*1450*/  LDCU.64 UR22, c[0x0][0x348] ;  /* 0x00006900ff1677ac */ /* 0x000ea20008000a00 */
[----:B------:R-:W-:Y:S01]  /*1460*/  UMOV UR6, URZ ;  /* 0x000000ff00067c82 */ /* 0x000fe20008000000 */
[----:B-1----:R-:W-:-:S04]  /*1470*/  UIADD3 UR5, UPT, UPT, UR13, 0x1f, URZ ;  /* 0x0000001f0d057890 */ /* 0x002fc8000fffe0ff */
[----:B------:R-:W-:-:S04]  /*1480*/  USHF.R.S32.HI UR4, URZ, 0x1f, UR5 ;  /* 0x0000001fff047899 */ /* 0x000fc80008011405 */
[----:B------:R-:W-:-:S04]  /*1490*/  ULEA.HI UR4, UR4, UR5, URZ, 0x5 ;  /* 0x0000000504047291 */ /* 0x000fc8000f8f28ff */
[----:B------:R-:W-:Y:S02]  /*14a0*/  USHF.R.S32.HI UR15, URZ, 0x5, UR4 ;  /* 0x00000005ff0f7899 */ /* 0x000fe40008011404 */
[----:B------:R-:W-:Y:S02]  /*14b0*/  UIADD3 UR4, UPT, UPT, UR13, -0x1, URZ ;  /* 0xffffffff0d047890 */ /* 0x000fe4000fffe0ff */
[----:B------:R-:W-:Y:S02]  /*14c0*/  UISETP.LT.U32.AND UP0, UPT, UR15, 0x4, UPT ;  /* 0x000000040f00788c */ /* 0x000fe4000bf01070 */
[----:B------:R-:W-:Y:S02]  /*14d0*/  UISETP.GE.U32.AND UP1, UPT, UR4, -0x3f, UPT ;  /* 0xffffffc10400788c */ /* 0x000fe4000bf26070 */
[----:B------:R-:W-:Y:S02]  /*14e0*/  USEL UR14, UR15, 0x4, UP0 ;  /* 0x000000040f0e7887 */ /* 0x000fe40008000000 */
[----:B------:R-:W-:-:S02]  /*14f0*/  UIADD3 UR13, UPT, UPT, UR13, 0x3e, URZ ;  /* 0x0000003e0d0d7890 */ /* 0x000fc4000fffe0ff */
[----:B------:R-:W-:Y:S02]  /*1500*/  UIADD3 UR5, UPT, UPT, UR14, -0x1, URZ ;  /* 0xffffffff0e057890 */ /* 0x000fe4000fffe0ff */
[----:B------:R-:W-:-:S03]  /*1510*/  UIADD3 UR7, UPT, UPT, UR15, -UR14, URZ ;  /* 0x8000000e0f077290 */ /* 0x000fc6000fffe0ff */
[----:B------:R-:W-:-:S04]  /*1520*/  @UP1 UIADD3 UR5, UPT, UPT, UR14, URZ, URZ ;  /* 0x000000ff0e051290 */ /* 0x000fc8000fffe0ff */
[----:B--2---:R-:W-:-:S12]  /*1530*/  UIADD3 UR5, UPT, UPT, UR5, 0x1, URZ ;  /* 0x0000000105057890 */ /* 0x004fd8000fffe0ff */
.L_x_35:
[----:B------:R-:W-:Y:S01]  /*1540*/  UISETP.NE.AND UP0, UPT, UR37, URZ, UPT ;  /* 0x000000ff2500728c */ /* 0x000fe2000bf05270 */
[----:B------:R-:W1:Y:S08]  /*1550*/  S2UR UR37, SR_CgaCtaId ;  /* 0x00000000002579c3 */ /* 0x000e700000008800 */
[----:B------:R-:W-:Y:S05]  /*1560*/  BRA.U UP0, `(.L_x_18) ;  /* 0x0000000100347547 */ /* 0x000fea000b800000 */
[----:B------:R-:W2:Y:S01]  /*1570*/  S2R R2, SR_CgaCtaId ;  /* 0x0000000000027919 */ /* 0x000ea20000008800 */
[----:B------:R-:W-:-:S04]  /*1580*/  MOV R3, 0x400 ;  /* 0x0000040000037802 */ /* 0x000fc80000000f00 */
[----:B--2---:R-:W-:Y:S02]  /*1590*/  LEA R2, R2, R3, 0x18 ;  /* 0x0000000302027211 */ /* 0x004fe400078ec0ff */
[----:B------:R-:W-:-:S03]  /*15a0*/  SHF.L.U32 R3, R11, 0x1f, RZ ;  /* 0x0000001f0b037819 */ /* 0x000fc600000006ff */
[----:B------:R-:W-:-:S04]  /*15b0*/  IMAD R2, R12, 0x8, R2 ;  /* 0x000000080c027824 */ /* 0x000fc800078e0202 */
[----:B------:R-:W2:Y:S02]  /*15c0*/  SYNCS.PHASECHK.TRANS64.TRYWAIT P0, [R2+URZ+0x100], R3 ;  /* 0x00010003020075a7 */ /* 0x000ea400080011ff */
[----:B--2---:R-:W-:Y:S05]  /*15d0*/  @!P0 BRA `(.L_x_19) ;  /* 0x0000007400748947 */ /* 0x004fea0003800000 */
.L_x_131:
[----:B------:R-:W-:Y:S01]  /*15e0*/  VIADD R12, R12, 0x1 ;  /* 0x000000010c0c7836 */ /* 0x000fe20000000000 */
[----:B------:R2:W-:Y:S04]  /*15f0*/  SYNCS.ARRIVE.TRANS64.A1T0 RZ, [R2+URZ+0xf0], RZ ;  /* 0x0000f0ff02ff79a7 */ /* 0x0005e800081000ff */
[----:B------:R-:W-:-:S04]  /*1600*/  ISETP.NE.AND P0, PT, R12, 0x2, PT ;  /* 0x000000020c00780c */ /* 0x000fc80003f05270 */
[----:B------:R-:W-:Y:S02]  /*1610*/  SEL R12, R12, RZ, P0 ;  /* 0x000000ff0c0c7207 */ /* 0x000fe40000000000 */
[----:B--2---:R-:W-:-:S04]  /*1620*/  SEL R2, RZ, 0x1, P0 ;  /* 0x00000001ff027807 */ /* 0x004fc80000000000 */
[----:B------:R-:W-:-:S07]  /*1630*/  LOP3.LUT R11, R11, R2, RZ, 0x3c, !PT ;  /* 0x000000020b0b7212 */ /* 0x000fce00078e3cff */
.L_x_18:
[----:B------:R-:W-:Y:S01]  /*1640*/  UMOV UR4, 0x400 ;  /* 0x0000040000047882 */ /* 0x000fe20000000000 */
[----:B------:R-:W-:Y:S01]  /*1650*/  SHF.L.U32 R2, R17, 0x1f, RZ ;  /* 0x0000001f11027819 */ /* 0x000fe200000006ff */
[----:B-1----:R-:W-:Y:S01]  /*1660*/  ULEA UR4, UR37, UR4, 0x18 ;  /* 0x0000000425047291 */ /* 0x002fe2000f8ec0ff */
[----:B------:R-:W-:Y:S01]  /*1670*/  R2UR UR35, R15 ;  /* 0x000000000f2372ca */ /* 0x000fe200000e0000 */
[----:B------:R-:W-:Y:S01]  /*1680*/  UISETP.GE.U32.AND UP0, UPT, UR13, 0x3f, UPT ;  /* 0x0000003f0d00788c */ /* 0x000fe2000bf06070 */
[----:B------:R-:W-:Y:S01]  /*1690*/  R2UR UR11, R14 ;  /* 0x000000000e0b72ca */ /* 0x000fe200000e0000 */
[----:B------:R-:W-:Y:S01]  /*16a0*/  ULEA UR8, UR6, UR4, 0x3 ;  /* 0x0000000406087291 */ /* 0x000fe2000f8e18ff */
[----:B------:R-:W-:-:S08]  /*16b0*/  UMOV UR24, URZ ;  /* 0x000000ff00187c82 */ /* 0x000fd00008000000 */
[----:B------:R1:W2:Y:S01]  /*16c0*/  SYNCS.PHASECHK.TRANS64.TRYWAIT P0, [UR8+0x20], R2 ;  /* 0x00002002ff0075a7 */ /* 0x0002a20008001108 */
[----:B------:R-:W-:Y:S02]  /*16d0*/  USHF.L.U32 UR35, UR35, 0x7, URZ ;  /* 0x0000000723237899 */ /* 0x000fe400080006ff */
[----:B------:R-:W-:Y:S01]  /*16e0*/  USHF.L.U32 UR11, UR11, 0x7, URZ ;  /* 0x000000070b0b7899 */ /* 0x000fe200080006ff */
[----:B------:R-:W-:Y:S11]  /*16f0*/  BRA.U !UP0, `(.L_x_20) ;  /* 0x0000000108a47547 */ /* 0x000ff6000b800000 */
[----:B------:R-:W-:Y:S01]  /*1700*/  UMOV UR16, URZ ;  /* 0x000000ff00107c82 */ /* 0x000fe20008000000 */
[----:B------:R-:W-:-:S05]  /*1710*/  UMOV UR17, UR6 ;  /* 0x0000000600117c82 */ /* 0x000fca0008000000 */
.L_x_25:
[----:B-1----:R-:W-:Y:S01]  /*1720*/  ULEA UR33, UR17, UR4, 0x3 ;  /* 0x0000000411217291 */ /* 0x002fe2000f8e18ff */
[----:B--2---:R-:W-:Y:S01]  /*1730*/  @!P5 MOV R3, 0x4000 ;  /* 0x000040000003d802 */ /* 0x004fe20000000f00 */
[----:B--2---:R-:W-:Y:S10]  /*1740*/  @P0 BRA `(.L_x_21) ;  /* 0x00000000000c0947 */ /* 0x004ff40003800000 */
[----:B------:R-:W-:-:S04]  /*1750*/  SHF.L.U32 R4, R17, 0x1f, RZ ;  /* 0x0000001f11047819 */ /* 0x000fc800000006ff */
[----:B------:R-:W2:Y:S02]  /*1760*/  SYNCS.PHASECHK.TRANS64.TRYWAIT P0, [UR33+0x20], R4 ;  /* 0x00002004ff0075a7 */ /* 0x000ea40008001121 */
[----:B--2---:R-:W-:Y:S05]  /*1770*/  @!P0 BRA `(.L_x_22) ;  /* 0x0000007400208947 */ /* 0x004fea0003800000 */
.L_x_21:
[----:B------:R2:W-:Y:S01]  /*1780*/  @!P5 SYNCS.ARRIVE.TRANS64 RZ, [UR33], R3 ;  /* 0x00000003ffffd9a7 */ /* 0x0005e20008000021 */
[----:B------:R-:W-:Y:S04]  /*1790*/  BSSY.RECONVERGENT B0, `(.L_x_23) ;  /* 0x0000003000007945 */ /* 0x000fe80003800200 */
[----:B------:R-:W-:Y:S05]  /*17a0*/  @P4 BRA `(.L_x_24) ;  /* 0x0000000000044947 */ /* 0x000fea0003800000 */
[----:B------:R-:W-:Y:S05]  /*17b0*/  BPT.TRAP 0x1 ;  /* 0x000000040000795c */ /* 0x000fea0000300000 */
.L_x_24:
[----:B------:R-:W-:Y:S05]  /*17c0*/  BSYNC.RECONVERGENT B0 ;  /* 0x0000000000007941 */ /* 0x000fea0003800200 */
.L_x_23:
[----:B------:R-:W-:Y:S02]  /*17d0*/  UIADD3 UR6, UPT, UPT, UR17, 0x1, URZ ;  /* 0x0000000111067890 */ /* 0x000fe4000fffe0ff */
[----:B------:R-:W-:Y:S02]  /*17e0*/  UIADD3 UR26, UP1, UPT, UR22, 0x80, URZ ;  /* 0x00000080161a7890 */ /* 0x000fe4000ff3e0ff */
[----:B------:R-:W-:Y:S02]  /*17f0*/  UISETP.NE.AND UP0, UPT, UR6, 0x4, UPT ;  /* 0x000000040600788c */ /* 0x000fe4000bf05270 */
[----:B------:R-:W-:Y:S02]  /*1800*/  USHF.L.U32 UR34, UR16, 0x5, URZ ;  /* 0x0000000510227899 */ /* 0x000fe400080006ff */
[----:B------:R-:W-:Y:S02]  /*1810*/  USEL UR9, URZ, 0x1, UP0 ;  /* 0x00000001ff097887 */ /* 0x000fe40008000000 */
[----:B------:R-:W-:-:S02]  /*1820*/  USEL UR6, UR6, URZ, UP0 ;  /* 0x000000ff06067287 */ /* 0x000fc40008000000 */
[----:B------:R-:W-:Y:S02]  /*1830*/  UIADD3 UR20, UP0, UPT, UR22, 0x180, URZ ;  /* 0x0000018016147890 */ /* 0x000fe4000ff1e0ff */
[----:B------:R-:W-:Y:S01]  /*1840*/  ULEA UR8, UR6, UR4, 0x3 ;  /* 0x0000000406087291 */ /* 0x000fe2000f8e18ff */
[----:B------:R-:W-:Y:S01]  /*1850*/  LOP3.LUT R17, R17, UR9, RZ, 0x3c, !PT ;  /* 0x0000000911117c12 */ /* 0x000fe2000f8e3cff */
[----:B------:R-:W-:Y:S02]  /*1860*/  UIADD3.X UR27, UPT, UPT, URZ, UR23, URZ, UP1, !UPT ;  /* 0x00000017ff1b7290 */ /* 0x000fe40008ffe4ff */
[----:B------:R-:W-:Y:S01]  /*1870*/  UIADD3.X UR21, UPT, UPT, URZ, UR23, URZ, UP0, !UPT ;  /* 0x00000017ff157290 */ /* 0x000fe200087fe4ff */
[----:B-1----:R-:W-:Y:S01]  /*1880*/  SHF.L.U32 R2, R17, 0x1f, RZ ;  /* 0x0000001f11027819 */ /* 0x002fe200000006ff */
[----:B------:R-:W-:Y:S01]  /*1890*/  UMOV UR18, 0x0 ;  /* 0x0000000000127882 */ /* 0x000fe20000000000 */
[----:B------:R-:W-:Y:S01]  /*18a0*/  UMOV UR19, 0x10000000 ;  /* 0x1000000000137882 */ /* 0x000fe20000000000 */
[----:B------:R-:W-:Y:S01]  /*18b0*/  UMOV UR12, UR36 ;  /* 0x00000024000c7c82 */ /* 0x000fe20008000000 */
[----:B------:R1:W1:Y:S01]  /*18c0*/  SYNCS.PHASECHK.TRANS64.TRYWAIT P0, [UR8+0x20], R2 ;  /* 0x00002002ff0075a7 */ /* 0x0002620008001108 */
[----:B------:R-:W-:Y:S01]  /*18d0*/  ULEA UR8, UR17, UR4, 0xd ;  /* 0x0000000411087291 */ /* 0x000fe2000f8e68ff */
[----:B------:R-:W-:Y:S01]  /*18e0*/  UMOV UR9, UR33 ;  /* 0x0000002100097c82 */ /* 0x000fe20008000000 */
[----:B------:R-:W-:-:S02]  /*18f0*/  UMOV UR10, UR34 ;  /* 0x00000022000a7c82 */ /* 0x000fc40008000000 */
[----:B------:R-:W-:Y:S02]  /*1900*/  UIADD3 UR32, UPT, UPT, UR8, 0x8400, URZ ;  /* 0x0000840008207890 */ /* 0x000fe4000fffe0ff */
[----:B------:R-:W-:Y:S02]  /*1910*/  UIADD3 UR8, UPT, UPT, UR8, 0x10400, URZ ;  /* 0x0001040008087890 */ /* 0x000fe4000fffe0ff */
[----:B------:R-:W-:Y:S01]  /*1920*/  UIADD3 UR16, UPT, UPT, UR16, 0x1, URZ ;  /* 0x0000000110107890 */ /* 0x000fe2000fffe0ff */
[----:B------:R-:W-:Y:S01]  /*1930*/  UMOV UR24, UR5 ;  /* 0x0000000500187c82 */ /* 0x000fe20008000000 */
[----:B------:R-:W-:Y:S02]  /*1940*/  UMOV UR17, UR6 ;  /* 0x0000000600117c82 */ /* 0x000fe40008000000 */
[----:B------:R-:W-:Y:S01]  /*1950*/  UISETP.NE.AND UP0, UPT, UR16, UR5, UPT ;  /* 0x000000051000728c */ /* 0x000fe2000bf05270 */
[----:B------:R1:W-:Y:S02]  /*1960*/  UTMALDG.3D [UR32], [UR26], desc[UR18] ;  /* 0x000012201a0075b4 */ /* 0x0003e40008011000 */
[----:B------:R1:W-:Y:S06]  /*1970*/  UTMALDG.3D [UR8], [UR20], desc[UR18] ;  /* 0x00001208140075b4 */ /* 0x0003ec0008011000 */
[----:B------:R-:W-:Y:S05]  /*1980*/  BRA.U UP0, `(.L_x_25) ;  /* 0xfffffffd00647547 */ /* 0x000fea000b83ffff */
.L_x_20:
[----:B-1----:R-:W-:Y:S01]  /*1990*/  ULEA UR8, UR6, UR4, 0x3 ;  /* 0x0000000406087291 */ /* 0x002fe2000f8e18ff */
[----:B------:R-:W-:Y:S01]  /*19a0*/  SHF.L.U32 R2, R17, 0x1f, RZ ;  /* 0x0000001f11027819 */ /* 0x000fe200000006ff */
[----:B------:R-:W-:Y:S01]  /*19b0*/  @!P1 SYNCS.ARRIVE.TRANS64.A1T0 RZ, [UR4+0x88], RZ ;  /* 0x000088ffffff99a7 */ /* 0x000fe20008100004 */
[----:B------:R-:W-:-:S06]  /*19c0*/  UISETP.GT.AND UP0, UPT, UR15, UR14, UPT ;  /* 0x0000000e0f00728c */ /* 0x000fcc000bf04270 */
[----:B--2---:R1:W2:Y:S03]  /*19d0*/  SYNCS.PHASECHK.TRANS64.TRYWAIT P0, [UR8+0x20], R2 ;  /* 0x00002002ff0075a7 */ /* 0x0042a60008001108 */
[----:B------:R-:W-:Y:S05]  /*19e0*/  BRA.U !UP0, `(.L_x_26) ;  /* 0x0000000108a87547 */ /* 0x000fea000b800000 */
[----:B------:R-:W-:Y:S01]  /*19f0*/  UIADD3 UR21, UPT, UPT, UR7, UR24, URZ ;  /* 0x0000001807157290 */ /* 0x000fe2000fffe0ff */
[----:B------:R-:W-:-:S11]  /*1a00*/  UMOV UR25, UR6 ;  /* 0x0000000600197c82 */ /* 0x000fd60008000000 */
.L_x_31:
[----:B-1----:R-:W-:Y:S01]  /*1a10*/  ULEA UR17, UR25, UR4, 0x3 ;  /* 0x0000000419117291 */ /* 0x002fe2000f8e18ff */
[----:B--2---:R-:W-:Y:S01]  /*1a20*/  @!P5 MOV R3, 0x4000 ;  /* 0x000040000003d802 */ /* 0x004fe20000000f00 */
[----:B--2---:R-:W-:Y:S10]  /*1a30*/  @P0 BRA `(.L_x_27) ;  /* 0x00000000000c0947 */ /* 0x004ff40003800000 */
[----:B------:R-:W-:-:S04]  /*1a40*/  SHF.L.U32 R4, R17, 0x1f, RZ ;  /* 0x0000001f11047819 */ /* 0x000fc800000006ff */
[----:B------:R-:W2:Y:S02]  /*1a50*/  SYNCS.PHASECHK.TRANS64.TRYWAIT P0, [UR17+0x20], R4 ;  /* 0x00002004ff0075a7 */ /* 0x000ea40008001111 */
[----:B--2---:R-:W-:Y:S05]  /*1a60*/  @!P0 BRA `(.L_x_28) ;  /* 0x00000070007c8947 */ /* 0x004fea0003800000 */
.L_x_27:
[----:B------:R2:W-:Y:S01]  /*1a70*/  @!P5 SYNCS.ARRIVE.TRANS64 RZ, [UR17], R3 ;  /* 0x00000003ffffd9a7 */ /* 0x0005e20008000011 */
[----:B------:R-:W-:Y:S04]  /*1a80*/  BSSY.RECONVERGENT B0, `(.L_x_29) ;  /* 0x0000003000007945 */ /* 0x000fe80003800200 */
[----:B------:R-:W-:Y:S05]  /*1a90*/  @P4 BRA `(.L_x_30) ;  /* 0x0000000000044947 */ /* 0x000fea0003800000 */
[----:B------:R-:W-:Y:S05]  /*1aa0*/  BPT.TRAP 0x1 ;  /* 0x000000040000795c */ /* 0x000fea0000300000 */
.L_x_30:
[----:B------:R-:W-:Y:S05]  /*1ab0*/  BSYNC.RECONVERGENT B0 ;  /* 0x0000000000007941 */ /* 0x000fea0003800200 */
.L_x_29:
        /* <DEDUP_REMOVED lines=20> */
[----:B------:R-:W-:Y:S01]  /*1c00*/  UIADD3 UR8, UPT, UPT, UR8, 0x10400, URZ ;  /* 0x0001040008087890 */ /* 0x000fe2000fffe0ff */
[----:B------:R-:W-:Y:S01]  /*1c10*/  UMOV UR9, UR17 ;  /* 0x0000001100097c82 */ /* 0x000fe20008000000 */
[----:B------:R-:W-:Y:S01]  /*1c20*/  UMOV UR10, UR18 ;  /* 0x00000012000a7c82 */ /* 0x000fe20008000000 */
[----:B------:R-:W-:Y:S01]  /*1c30*/  UIADD3 UR24, UPT, UPT, UR24, 0x1, URZ ;  /* 0x0000000118187890 */ /* 0x000fe2000fffe0ff */
[----:B------:R-:W-:-:S03]  /*1c40*/  UMOV UR25, UR6 ;  /* 0x0000000600197c82 */ /* 0x000fc60008000000 */
[----:B------:R1:W-:Y:S01]  /*1c50*/  UTMALDG.3D [UR16], [UR30], desc[UR26] ;  /* 0x00001a101e0075b4 */ /* 0x0003e20008011000 */
[----:B------:R-:W-:Y:S01]  /*1c60*/  UISETP.NE.AND UP0, UPT, UR24, UR21, UPT ;  /* 0x000000151800728c */ /* 0x000fe2000bf05270 */
[----:B------:R1:W-:Y:S08]  /*1c70*/  UTMALDG.3D [UR8], [UR28], desc[UR26] ;  /* 0x00001a081c0075b4 */ /* 0x0003f00008011000 */
[----:B------:R-:W-:Y:S05]  /*1c80*/  BRA.U UP0, `(.L_x_31) ;  /* 0xfffffffd00607547 */ /* 0x000fea000b83ffff */
.L_x_26:
[C---:B-1----:R-:W-:Y:S01]  /*1c90*/  LEA R2, R16.reuse, UR4, 0x3 ;  /* 0x0000000410027c11 */ /* 0x042fe2000f8e18ff */
[----:B------:R-:W-:Y:S01]  /*1ca0*/  NOP ;  /* 0x0000000000007918 */ /* 0x000fe20000000000 */
[----:B--2---:R-:W-:Y:S02]  /*1cb0*/  SHF.L.U32 R3, R13, 0x1f, RZ ;  /* 0x0000001f0d037819 */ /* 0x004fe400000006ff */
[----:B------:R-:W-:Y:S02]  /*1cc0*/  LEA R4, R16, UR4, 0x4 ;  /* 0x0000000410047c11 */ /* 0x000fe4000f8e20ff */
[----:B------:R-:W1:Y:S02]  /*1cd0*/  SYNCS.PHASECHK.TRANS64.TRYWAIT P0, [R2+URZ+0x90], R3 ;  /* 0x00009003020075a7 */ /* 0x000e6400080011ff */
[----:B-1----:R-:W-:Y:S05]  /*1ce0*/  @!P0 BRA `(.L_x_32) ;  /* 0x0000006c00f48947 */ /* 0x002fea0003800000 */
.L_x_134:
[----:B------:R-:W2:Y:S01]  /*1cf0*/  LDS.128 R4, [R4+0x120] ;  /* 0x0001200004047984 */ /* 0x000ea20000000c00 */
[----:B---3--:R-:W-:Y:S01]  /*1d00*/  ISETP.GE.AND P0, PT, R40, 0x1, PT ;  /* 0x000000012800780c */ /* 0x008fe20003f06270 */
[----:B-1----:R-:W-:Y:S01]  /*1d10*/  VIADD R2, R2, 0xa0 ;  /* 0x000000a002027836 */ /* 0x002fe20000000000 */
[----:B------:R-:W-:Y:S01]  /*1d20*/  @!PT LDS RZ, [RZ] ;  /* 0x00000000fffff984 */ /* 0x000fe20000000800 */
[----:B------:R-:W-:Y:S01]  /*1d30*/  @!PT LDS RZ, [RZ] ;  /* 0x00000000fffff984 */ /* 0x000fe20000000800 */
[----:B------:R-:W-:Y:S01]  /*1d40*/  @!PT LDS RZ, [RZ] ;  /* 0x00000000fffff984 */ /* 0x000fe20000000800 */
[----:B------:R-:W-:Y:S01]  /*1d50*/  @!PT LDS RZ, [RZ] ;  /* 0x00000000fffff984 */ /* 0x000fe20000000800 */
[----:B------:R1:W-:Y:S06]  /*1d60*/  MEMBAR.ALL.CTA ;  /* 0x0000000000007992 */ /* 0x0003ec0000008000 */
[----:B-1----:R-:W1:Y:S01]  /*1d70*/  FENCE.VIEW.ASYNC.S ;  /* 0x00000000000073c6 */ /* 0x002e620000000000 */
[----:B------:R-:W-:-:S04]  /*1d80*/  PRMT R2, RZ, 0x654, R2 ;  /* 0x00000654ff027816 */ /* 0x000fc80000000002 */
[----:B-1----:R1:W-:Y:S01]  /*1d90*/  SYNCS.ARRIVE.TRANS64.RED.A1T0 RZ, [R2+URZ], RZ ;  /* 0x000000ff02ff79a7 */ /* 0x0023e200081004ff */
[----:B--2---:R-:W-:-:S13]  /*1da0*/  LOP3.LUT P2, RZ, R6, 0x1, RZ, 0xc0, !PT ;  /* 0x0000000106ff7812 */ /* 0x004fda000784c0ff */
[----:B------:R-:W-:Y:S01]  /*1db0*/  @P2 SHF.R.U32.HI R3, RZ, 0x10, R5 ;  /* 0x00000010ff032819 */ /* 0x000fe20000011605 */
[----:B------:R-:W-:Y:S01]  /*1dc0*/  VOTEU.ANY UP0, P2 ;  /* 0x0000000000ff7886 */ /* 0x000fe20001000100 */
[----:B------:R-:W-:Y:S02]  /*1dd0*/  @P2 MOV R10, R4 ;  /* 0x00000004000a2202 */ /* 0x000fe40000000f00 */
[----:B------:R-:W-:Y:S02]  /*1de0*/  @P2 R2UR.BROADCAST UR8, R3 ;  /* 0x00000000030822ca */ /* 0x000fe400008e0000 */
[----:B------:R-:W-:-:S11]  /*1df0*/  @P2 LOP3.LUT R9, R5, 0xffff, RZ, 0xc0, !PT ;  /* 0x0000ffff05092812 */ /* 0x000fd600078ec0ff */
[----:B------:R-:W-:Y:S01]  /*1e00*/  @UP0 UMOV UR36, UR8 ;  /* 0x0000000800240c82 */ /* 0x000fe20008000000 */
[----:B-1----:R-:W-:Y:S05]  /*1e10*/  @!P0 BRA `(.L_x_33) ;  /* 0x0000000000b88947 */ /* 0x002fea0003800000 */
[----:B------:R-:W4:Y:S01]  /*1e20*/  LDC.64 R4, c[0x0][0xb18] ;  /* 0x0002c600ff047b82 */ /* 0x000f220000000a00 */
[----:B------:R-:W-:-:S07]  /*1e30*/  ISETP.NE.AND P3, PT, R40, 0x1, PT ;  /* 0x000000012800780c */ /* 0x000fce0003f65270 */
[----:B------:R-:W1:Y:S08]  /*1e40*/  LDC.64 R6, c[0x0][0xb10] ;  /* 0x0002c400ff067b82 */ /* 0x000e700000000a00 */
[----:B------:R-:W2:Y:S08]  /*1e50*/  LDC R14, c[0x0][0xb20] ;  /* 0x0002c800ff0e7b82 */ /* 0x000eb00000000800 */
[----:B------:R-:W3:Y:S01]  /*1e60*/  LDC R15, c[0x0][0xb0c] ;  /* 0x0002c300ff0f7b82 */ /* 0x000ee20000000800 */
[----:B----4-:R-:W-:Y:S01]  /*1e70*/  IMAD.HI.U32 R19, R0, R5, RZ ;  /* 0x0000000500137227 */ /* 0x010fe200078e00ff */
[----:B------:R-:W-:-:S03]  /*1e80*/  ISETP.NE.AND P0, PT, R4, 0x1, PT ;  /* 0x000000010400780c */ /* 0x000fc60003f05270 */
[----:B------:R-:W-:-:S03]  /*1e90*/  IMAD.HI.U32 R5, R9, R5, RZ ;  /* 0x0000000509057227 */ /* 0x000fc600078e00ff */
[----:B------:R-:W4:Y:S01]  /*1ea0*/  LDC.64 R2, c[0x0][0xb28] ;  /* 0x0002ca00ff027b82 */ /* 0x000f220000000a00 */
[----:B-1----:R-:W-:-:S04]  /*1eb0*/  IMAD.HI.U32 R20, R8, R6, RZ ;  /* 0x0000000608147227 */ /* 0x002fc800078e00ff */
[----:B------:R-:W-:Y:S01]  /*1ec0*/  IMAD.HI.U32 R21, R10, R6, RZ ;  /* 0x000000060a157227 */ /* 0x000fe200078e00ff */
[----:B------:R-:W-:Y:S02]  /*1ed0*/  SHF.R.U32.HI R20, RZ, R7, R20 ;  /* 0x00000007ff147219 */ /* 0x000fe40000011614 */
[-C--:B--2---:R-:W-:Y:S02]  /*1ee0*/  SHF.R.U32.HI R19, RZ, R14.reuse, R19 ;  /* 0x0000000eff137219 */ /* 0x084fe40000011613 */
[----:B------:R-:W-:Y:S02]  /*1ef0*/  SHF.R.U32.HI R5, RZ, R14, R5 ;  /* 0x0000000eff057219 */ /* 0x000fe40000011605 */
[----:B------:R-:W-:Y:S02]  /*1f00*/  SEL R19, R0, R19, !P0 ;  /* 0x0000001300137207 */ /* 0x000fe40004000000 */
[----:B------:R-:W-:Y:S02]  /*1f10*/  SHF.R.U32.HI R21, RZ, R7, R21 ;  /* 0x00000007ff157219 */ /* 0x000fe40000011615 */
[----:B---3--:R-:W-:-:S02]  /*1f20*/  ISETP.NE.AND P1, PT, R15, 0x1, PT ;  /* 0x000000010f00780c */ /* 0x008fc40003f25270 */
[----:B------:R-:W-:Y:S02]  /*1f30*/  SEL R5, R9, R5, !P0 ;  /* 0x0000000509057207 */ /* 0x000fe40004000000 */
[----:B------:R-:W-:Y:S02]  /*1f40*/  SEL R20, R8, R20, !P1 ;  /* 0x0000001408147207 */ /* 0x000fe40004800000 */
[----:B------:R-:W-:Y:S01]  /*1f50*/  SEL R21, R10, R21, !P1 ;  /* 0x000000150a157207 */ /* 0x000fe20004800000 */
[----:B----4-:R-:W-:-:S04]  /*1f60*/  IMAD.HI.U32 R18, R19, R2, RZ ;  /* 0x0000000213127227 */ /* 0x010fc800078e00ff */
        /* <DEDUP_REMOVED lines=10> */
[----:B------:R-:W-:-:S04]  /*2010*/  @!P0 IMAD.HI.U32 R7, R21, R2, RZ ;  /* 0x0000000215078227 */ /* 0x000fc800078e00ff */
[----:B------:R-:W-:Y:S01]  /*2020*/  IMAD.MOV R2, RZ, RZ, -R6 ;  /* 0x000000ffff027224 */ /* 0x000fe200078e0a06 */
[----:B------:R-:W-:Y:S02]  /*2030*/  @!P0 SHF.R.U32.HI R3, RZ, R3, R7 ;  /* 0x00000003ff038219 */ /* 0x000fe40000011607 */
[----:B------:R-:W-:Y:S01]  /*2040*/  IADD3 R7, PT, PT, -R5, RZ, RZ ;  /* 0x000000ff05077210 */ /* 0x000fe20007ffe1ff */
[----:B------:R-:W-:Y:S01]  /*2050*/  IMAD R2, R40, R2, R5 ;  /* 0x0000000228027224 */ /* 0x000fe200078e0205 */
        /* <DEDUP_REMOVED lines=10> */
.L_x_33:
[----:B------:R-:W1:Y:S02]  /*2100*/  LDCU UR8, c[0x0][0xb30] ;  /* 0x00016600ff0877ac */ /* 0x000e640008000800 */
[----:B-1----:R-:W-:-:S09]  /*2110*/  UISETP.NE.AND UP0, UPT, UR8, 0x1, UPT ;  /* 0x000000010800788c */ /* 0x002fd2000bf05270 */
[----:B------:R-:W-:Y:S05]  /*2120*/  BRA.U UP0, `(.L_x_34) ;  /* 0x0000000100407547 */ /* 0x000fea000b800000 */
[----:B------:R-:W1:Y:S08]  /*2130*/  LDC.64 R4, c[0x0][0xb10] ;  /* 0x0002c400ff047b82 */ /* 0x000e700000000a00 */
[----:B------:R-:W2:Y:S08]  /*2140*/  LDC.64 R2, c[0x0][0xb18] ;  /* 0x0002c600ff027b82 */ /* 0x000eb00000000a00 */
[----:B------:R-:W3:Y:S08]  /*2150*/  LDC R6, c[0x0][0xb20] ;  /* 0x0002c800ff067b82 */ /* 0x000ef00000000800 */
[----:B------:R-:W4:Y:S01]  /*2160*/  LDC R7, c[0x0][0xb0c] ;  /* 0x0002c300ff077b82 */ /* 0x000f220000000800 */
[----:B-1----:R-:W-:-:S05]  /*2170*/  IMAD.HI.U32 R4, R10, R4, RZ ;  /* 0x000000040a047227 */ /* 0x002fca00078e00ff */
[----:B------:R-:W-:Y:S01]  /*2180*/  SHF.R.U32.HI R4, RZ, R5, R4 ;  /* 0x00000005ff047219 */ /* 0x000fe20000011604 */
[----:B--2---:R-:W-:Y:S01]  /*2190*/  IMAD.HI.U32 R3, R9, R3, RZ ;  /* 0x0000000309037227 */ /* 0x004fe200078e00ff */
[----:B------:R-:W-:-:S04]  /*21a0*/  ISETP.NE.AND P0, PT, R2, 0x1, PT ;  /* 0x000000010200780c */ /* 0x000fc80003f05270 */
[----:B---3--:R-:W-:-:S04]  /*21b0*/  SHF.R.U32.HI R3, RZ, R6, R3 ;  /* 0x00000006ff037219 */ /* 0x008fc80000011603 */
[----:B------:R-:W-:Y:S02]  /*21c0*/  SEL R3, R9, R3, !P0 ;  /* 0x0000000309037207 */ /* 0x000fe40004000000 */
[----:B----4-:R-:W-:-:S04]  /*21d0*/  ISETP.NE.AND P1, PT, R7, 0x1, PT ;  /* 0x000000010700780c */ /* 0x010fc80003f25270 */
[----:B------:R-:W-:-:S05]  /*21e0*/  SEL R4, R10, R4, !P1 ;  /* 0x000000040a047207 */ /* 0x000fca0004800000 */
[----:B------:R-:W-:Y:S02]  /*21f0*/  IMAD.IADD R5, R3, 0x1, -R4 ;  /* 0x0000000103057824 */ /* 0x000fe400078e0a04 */
[----:B------:R-:W-:Y:S02]  /*2200*/  IMAD.IADD R3, R4, 0x1, -R3 ;  /* 0x0000000104037824 */ /* 0x000fe400078e0a03 */
[----:B------:R-:W-:Y:S02]  /*2210*/  IMAD R10, R5, R7, R10 ;  /* 0x00000007050a7224 */ /* 0x000fe400078e020a */
[----:B------:R-:W-:-:S07]  /*2220*/  IMAD R9, R3, R2, R9 ;  /* 0x0000000203097224 */ /* 0x000fce00078e0209 */
.L_x_34:
[----:B------:R-:W-:Y:S01]  /*2230*/  VIADD R16, R16, 0x1 ;  /* 0x0000000110107836 */ /* 0x000fe20000000000 */
[----:B------:R-:W-:Y:S01]  /*2240*/  PLOP3.LUT P1, PT, PT, PT, PT, 0x80, 0x8 ;  /* 0x000000000008781c */ /* 0x000fe20003f2f070 */
[----:B------:R-:W-:Y:S02]  /*2250*/  IMAD.IADD R15, R10, 0x1, R87 ;  /* 0x000000010a0f7824 */ /* 0x000fe400078e0257 */
[----:B------:R-:W-:Y:S01]  /*2260*/  IMAD.IADD R14, R9, 0x1, R86 ;  /* 0x00000001090e7824 */ /* 0x000fe200078e0256 */
[----:B------:R-:W-:-:S04]  /*2270*/  ISETP.NE.AND P0, PT, R16, 0x2, PT ;  /* 0x000000021000780c */ /* 0x000fc80003f05270 */
[----:B------:R-:W-:Y:S02]  /*2280*/  SEL R2, RZ, 0x1, P0 ;  /* 0x00000001ff027807 */ /* 0x000fe40000000000 */
[----:B------:R-:W-:Y:S02]  /*2290*/  SEL R16, R16, RZ, P0 ;  /* 0x000000ff10107207 */ /* 0x000fe40000000000 */
[----:B------:R-:W-:Y:S01]  /*22a0*/  LOP3.LUT R13, R13, R2, RZ, 0x3c, !PT ;  /* 0x000000020d0d7212 */ /* 0x000fe200078e3cff */
[----:B------:R-:W-:Y:S06]  /*22b0*/  @P2 BRA `(.L_x_35) ;  /* 0xfffffff000a02947 */ /* 0x000fec000383ffff */
[----:B------:R-:W-:Y:S01]  /*22c0*/  UIADD3 UR4, UPT, UPT, UR4, 0x20, URZ ;  /* 0x0000002004047890 */ /* 0x000fe2000fffe0ff */
[----:B------:R-:W-:-:S03]  /*22d0*/  SHF.L.U32 R2, R17, 0x1f, RZ ;  /* 0x0000001f11027819 */ /* 0x000fc600000006ff */
[----:B------:R-:W-:-:S09]  /*22e0*/  ULEA UR5, UR6, UR4, 0x3 ;  /* 0x0000000406057291 */ /* 0x000fd2000f8e18ff */
[----:B------:R-:W1:Y:S02]  /*22f0*/  SYNCS.PHASECHK.TRANS64.TRYWAIT P0, [UR5], R2 ;  /* 0x00000002ff0075a7 */ /* 0x000e640008001105 */
[----:B-1----:R-:W-:Y:S05]  /*2300*/  @!P0 BRA `(.L_x_36) ;  /* 0x0000006800808947 */ /* 0x002fea0003800000 */
.L_x_136:
[----:B------:R-:W-:-:S04]  /*2310*/  UIADD3 UR6, UPT, UPT, UR6, 0x1, URZ ;  /* 0x0000000106067890 */ /* 0x000fc8000fffe0ff */
[----:B------:R-:W-:-:S04]  /*2320*/  UISETP.NE.AND UP0, UPT, UR6, 0x4, UPT ;  /* 0x000000040600788c */ /* 0x000fc8000bf05270 */
[----:B------:R-:W-:Y:S02]  /*2330*/  USEL UR7, URZ, 0x1, UP0 ;  /* 0x00000001ff077887 */ /* 0x000fe40008000000 */
[----:B------:R-:W-:-:S04]  /*2340*/  USEL UR6, UR6, URZ, UP0 ;  /* 0x000000ff06067287 */ /* 0x000fc80008000000 */
[----:B------:R-:W-:Y:S01]  /*2350*/  ULEA UR5, UR6, UR4, 0x3 ;  /* 0x0000000406057291 */ /* 0x000fe2000f8e18ff */
[----:B-1----:R-:W-:-:S04]  /*2360*/  LOP3.LUT R2, R17, UR7, RZ, 0x3c, !PT ;  /* 0x0000000711027c12 */ /* 0x002fc8000f8e3cff */
[----:B------:R-:W-:-:S04]  /*2370*/  SHF.L.U32 R3, R2, 0x1f, RZ ;  /* 0x0000001f02037819 */ /* 0x000fc800000006ff */
[----:B------:R-:W1:Y:S02]  /*2380*/  SYNCS.PHASECHK.TRANS64.TRYWAIT P0, [UR5], R3 ;  /* 0x00000003ff0075a7 */ /* 0x000e640008001105 */
[----:B-1----:R-:W-:Y:S05]  /*2390*/  @!P0 BRA `(.L_x_37) ;  /* 0x0000006800748947 */ /* 0x002fea0003800000 */
.L_x_138:
[----:B------:R-:W-:-:S04]  /*23a0*/  UIADD3 UR6, UPT, UPT, UR6, 0x1, URZ ;  /* 0x0000000106067890 */ /* 0x000fc8000fffe0ff */
[----:B------:R-:W-:-:S04]  /*23b0*/  UISETP.NE.AND UP0, UPT, UR6, 0x4, UPT ;  /* 0x000000040600788c */ /* 0x000fc8000bf05270 */
[----:B------:R-:W-:Y:S02]  /*23c0*/  USEL UR7, URZ, 0x1, UP0 ;  /* 0x00000001ff077887 */ /* 0x000fe40008000000 */
[----:B------:R-:W-:-:S04]  /*23d0*/  USEL UR6, UR6, URZ, UP0 ;  /* 0x000000ff06067287 */ /* 0x000fc80008000000 */
[----:B------:R-:W-:Y:S01]  /*23e0*/  ULEA UR5, UR6, UR4, 0x3 ;  /* 0x0000000406057291 */ /* 0x000fe2000f8e18ff */
[----:B------:R-:W-:-:S04]  /*23f0*/  LOP3.LUT R2, R2, UR7, RZ, 0x3c, !PT ;  /* 0x0000000702027c12 */ /* 0x000fc8000f8e3cff */
[----:B-1----:R-:W-:-:S04]  /*2400*/  SHF.L.U32 R3, R2, 0x1f, RZ ;  /* 0x0000001f02037819 */ /* 0x002fc800000006ff */
[----:B------:R-:W1:Y:S02]  /*2410*/  SYNCS.PHASECHK.TRANS64.TRYWAIT P0, [UR5], R3 ;  /* 0x00000003ff0075a7 */ /* 0x000e640008001105 */
[----:B-1----:R-:W-:Y:S05]  /*2420*/  @!P0 BRA `(.L_x_38) ;  /* 0x0000006800688947 */ /* 0x002fea0003800000 */
.L_x_140:
[----:B------:R-:W-:-:S04]  /*2430*/  UIADD3 UR6, UPT, UPT, UR6, 0x1, URZ ;  /* 0x0000000106067890 */ /* 0x000fc8000fffe0ff */
[----:B------:R-:W-:-:S04]  /*2440*/  UISETP.NE.AND UP0, UPT, UR6, 0x4, UPT ;  /* 0x000000040600788c */ /* 0x000fc8000bf05270 */
[----:B------:R-:W-:Y:S02]  /*2450*/  USEL UR5, URZ, 0x1, UP0 ;  /* 0x00000001ff057887 */ /* 0x000fe40008000000 */
[----:B------:R-:W-:-:S04]  /*2460*/  USEL UR6, UR6, URZ, UP0 ;  /* 0x000000ff06067287 */ /* 0x000fc80008000000 */
[----:B------:R-:W-:Y:S01]  /*2470*/  ULEA UR6, UR6, UR4, 0x3 ;  /* 0x0000000406067291 */ /* 0x000fe2000f8e18ff */
[----:B------:R-:W-:-:S04]  /*2480*/  LOP3.LUT R2, R2, UR5, RZ, 0x3c, !PT ;  /* 0x0000000502027c12 */ /* 0x000fc8000f8e3cff */
[----:B------:R-:W-:Y:S01]  /*2490*/  SHF.L.U32 R2, R2, 0x1f, RZ ;  /* 0x0000001f02027819 */ /* 0x000fe200000006ff */
[----:B-1--4-:R-:W-:-:S07]  /*24a0*/  IMAD.U32 R0, RZ, RZ, UR6 ;  /* 0x00000006ff007e24 */ /* 0x012fce000f8e00ff */
.L_x_39:
[----:B-1----:R1:W2:Y:S02]  /*24b0*/  SYNCS.PHASECHK.TRANS64.TRYWAIT P0, [R0+URZ], R2 ;  /* 0x00000002000075a7 */ /* 0x0022a400080011ff */
[----:B--2---:R-:W-:Y:S05]  /*24c0*/  @!P0 NANOSLEEP.SYNCS 0x989680 ;  /* 0x009896800000895d */ /* 0x004fea0003900000 */
[----:B------:R-:W2:Y:S02]  /*24d0*/  @!P0 SYNCS.PHASECHK.TRANS64 P0, [R0+URZ], R2 ;  /* 0x00000002000085a7 */ /* 0x000ea400080010ff */
[----:B--2---:R-:W-:Y:S05]  /*24e0*/  @P0 EXIT ;  /* 0x000000000000094d */ /* 0x004fea0003800000 */
[----:B------:R-:W-:Y:S05]  /*24f0*/  BRA `(.L_x_39) ;  /* 0xfffffffc00ec7947 */ /* 0x000fea000383ffff */
.L_x_17:
[----:B------:R-:W-:-:S04]  /*2500*/  UISETP.NE.AND UP1, UPT, UR37, URZ, UPT ;  /* 0x000000ff2500728c */ /* 0x000fc8000bf25270 */
[----:B------:R-:W-:-:S09]  /*2510*/  UISETP.NE.OR UP1, UPT, UR8, 0x1, UP1 ;  /* 0x000000010800788c */ /* 0x000fd20008f25670 */
[----:B------:R-:W-:Y:S05]  /*2520*/  BRA.U UP1, `(.L_x_40) ;  /* 0x0000000501487547 */ /* 0x000fea000b800000 */
[----:B------:R-:W-:Y:S01]  /*2530*/  ISETP.NE.AND P2, PT, R2, RZ, PT ;  /* 0x000000ff0200720c */ /* 0x000fe20003f45270 */
[----:B------:R-:W-:Y:S01]  /*2540*/  IMAD.MOV.U32 R12, RZ, RZ, 0x1 ;  /* 0x00000001ff0c7424 */ /* 0x000fe200078e00ff */
[----:B------:R-:W-:Y:S02]  /*2550*/  CS2R R10, SRZ ;  /* 0x00000000000a7805 */ /* 0x000fe4000001ff00 */
[----:B------:R-:W-:Y:S01]  /*2560*/  CS2R R8, SRZ ;  /* 0x0000000000087805 */ /* 0x000fe2000001ff00 */
[----:B------:R-:W-:Y:S01]  /*2570*/  UMOV UR4, 0x400 ;  /* 0x0000040000047882 */ /* 0x000fe20000000000 */
[----:B------:R-:W-:Y:S01]  /*2580*/  UMOV UR6, URZ ;  /* 0x000000ff00067c82 */ /* 0x000fe20008000000 */
[----:B------:R-:W-:-:S12]  /*2590*/  ULEA UR37, UR37, UR4, 0x18 ;  /* 0x0000000425257291 */ /* 0x000fd8000f8ec0ff */
.L_x_44:
[----:B------:R-:W-:Y:S02]  /*25a0*/  LEA R0, R8, UR37, 0x3 ;  /* 0x0000002508007c11 */ /* 0x000fe4000f8e18ff */
[----:B------:R-:W-:-:S03]  /*25b0*/  SHF.L.U32 R4, R9, 0x1f, RZ ;  /* 0x0000001f09047819 */ /* 0x000fc600000006ff */
[----:B------:R-:W-:Y:S01]  /*25c0*/  VIADD R5, R0, 0x100 ;  /* 0x0000010000057836 */ /* 0x000fe20000000000 */
[----:B------:R-:W1:Y:S02]  /*25d0*/  SYNCS.PHASECHK.TRANS64.TRYWAIT P0, [R0+URZ+0xf0], R4 ;  /* 0x0000f004000075a7 */ /* 0x000e6400080011ff */
[----:B-1----:R-:W-:Y:S05]  /*25e0*/  @!P0 BRA `(.L_x_41) ;  /* 0x0000006800108947 */ /* 0x002fea0003800000 */
.L_x_141:
[----:B------:R-:W-:Y:S01]  /*25f0*/  ULEA UR5, UR6, UR37, 0x3 ;  /* 0x0000002506057291 */ /* 0x000fe2000f8e18ff */
[----:B-1----:R-:W-:Y:S01]  /*2600*/  PRMT R0, RZ, 0x654, R5 ;  /* 0x00000654ff007816 */ /* 0x002fe20000000005 */
[----:B------:R-:W-:Y:S01]  /*2610*/  @!P2 IMAD.MOV.U32 R4, RZ, RZ, 0x10 ;  /* 0x00000010ff04a424 */ /* 0x000fe200078e00ff */
[----:B------:R-:W-:Y:S01]  /*2620*/  SHF.L.U32 R5, R12, 0x1f, RZ ;  /* 0x0000001f0c057819 */ /* 0x000fe200000006ff */
[----:B------:R-:W-:Y:S01]  /*2630*/  UIADD3 UR4, UPT, UPT, UR5, 0x90, URZ ;  /* 0x0000009005047890 */ /* 0x000fe2000fffe0ff */
[----:B------:R1:W-:Y:S05]  /*2640*/  SYNCS.ARRIVE.TRANS64.RED.A1T0 RZ, [R0+URZ], RZ ;  /* 0x000000ff00ff79a7 */ /* 0x0003ea00081004ff */
[----:B------:R-:W-:Y:S01]  /*2650*/  IMAD.U32 R6, RZ, RZ, UR4 ;  /* 0x00000004ff067e24 */ /* 0x000fe2000f8e00ff */
[----:B------:R-:W2:Y:S04]  /*2660*/  SYNCS.PHASECHK.TRANS64.TRYWAIT P0, [UR5+0xa0], R5 ;  /* 0x0000a005ff0075a7 */ /* 0x000ea80008001105 */
[----:B------:R-:W-:Y:S01]  /*2670*/  PRMT R6, R2, 0x654, R6 ;  /* 0x0000065402067816 */ /* 0x000fe20000000006 */
[----:B-12---:R-:W-:Y:S06]  /*2680*/  @!P0 BRA `(.L_x_42) ;  /* 0x0000006400fc8947 */ /* 0x006fec0003800000 */
.L_x_143:
[----:B------:R-:W-:Y:S01]  /*2690*/  ULEA UR4, UR6, UR37, 0x4 ;  /* 0x0000002506047291 */ /* 0x000fe2000f8e20ff */
[----:B------:R-:W-:Y:S01]  /*26a0*/  SEL R3, R6, R3, !P2 ;  /* 0x0000000306037207 */ /* 0x000fe20005000000 */
[----:B------:R-:W-:Y:S01]  /*26b0*/  UIADD3 UR5, UPT, UPT, UR5, 0x90, URZ ;  /* 0x0000009005057890 */ /* 0x000fe2000fffe0ff */
[----:B-1----:R-:W-:Y:S01]  /*26c0*/  LEA R0, R11, UR37, 0x3 ;  /* 0x000000250b007c11 */ /* 0x002fe2000f8e18ff */
[----:B------:R-:W-:Y:S01]  /*26d0*/  UIADD3 UR4, UPT, UPT, UR4, 0x120, URZ ;  /* 0x0000012004047890 */ /* 0x000fe2000fffe0ff */
[----:B------:R1:W-:Y:S01]  /*26e0*/  @!P2 SYNCS.ARRIVE.TRANS64.RED RZ, [R3+URZ], R4 ;  /* 0x0000000403ffa9a7 */ /* 0x0003e200080004ff */
[----:B------:R-:W-:Y:S01]  /*26f0*/  UIADD3 UR6, UPT, UPT, UR6, 0x1, URZ ;  /* 0x0000000106067890 */ /* 0x000fe2000fffe0ff */
[----:B------:R-:W-:-:S03]  /*2700*/  VIADD R8, R8, 0x1 ;  /* 0x0000000108087836 */ /* 0x000fc60000000000 */
[----:B------:R-:W-:Y:S02]  /*2710*/  UISETP.NE.AND UP0, UPT, UR6, 0x2, UPT ;  /* 0x000000020600788c */ /* 0x000fe4000bf05270 */
[----:B------:R-:W-:Y:S01]  /*2720*/  ISETP.NE.AND P0, PT, R8, 0x2, PT ;  /* 0x000000020800780c */ /* 0x000fe20003f05270 */
[----:B------:R-:W-:Y:S06]  /*2730*/  UGETNEXTWORKID.BROADCAST [UR4], [UR5] ;  /* 0x00000000040073ca */ /* 0x000fec0008000100 */
[----:B------:R-:W-:Y:S02]  /*2740*/  USEL UR4, URZ, 0x1, UP0 ;  /* 0x00000001ff047887 */ /* 0x000fe40008000000 */
[----:B------:R-:W-:-:S04]  /*2750*/  USEL UR6, UR6, URZ, UP0 ;  /* 0x000000ff06067287 */ /* 0x000fc80008000000 */
[----:B------:R-:W-:Y:S02]  /*2760*/  LOP3.LUT R12, R12, UR4, RZ, 0x3c, !PT ;  /* 0x000000040c0c7c12 */ /* 0x000fe4000f8e3cff */
[----:B-1----:R-:W-:-:S04]  /*2770*/  SHF.L.U32 R4, R10, 0x1f, RZ ;  /* 0x0000001f0a047819 */ /* 0x002fc800000006ff */
[----:B------:R-:W1:Y:S02]  /*2780*/  SYNCS.PHASECHK.TRANS64.TRYWAIT P1, [R0+URZ+0x90], R4 ;  /* 0x00009004000075a7 */ /* 0x000e6400080211ff */
[----:B-1----:R-:W-:Y:S05]  /*2790*/  @!P1 BRA `(.L_x_43) ;  /* 0x0000006400d09947 */ /* 0x002fea0003800000 */
.L_x_144:
[C---:B-1----:R-:W-:Y:S01]  /*27a0*/  LEA R4, R11.reuse, UR37, 0x4 ;  /* 0x000000250b047c11 */ /* 0x042fe2000f8e20ff */
[----:B------:R-:W-:Y:S01]  /*27b0*/  VIADD R0, R0, 0xa0 ;  /* 0x000000a000007836 */ /* 0x000fe20000000000 */
[----:B------:R-:W-:Y:S01]  /*27c0*/  SEL R8, R8, RZ, P0 ;  /* 0x000000ff08087207 */ /* 0x000fe20000000000 */
[----:B------:R-:W-:-:S03]  /*27d0*/  VIADD R11, R11, 0x1 ;  /* 0x000000010b0b7836 */ /* 0x000fc60000000000 */
[----:B------:R-:W1:Y:S01]  /*27e0*/  LDS.128 R4, [R4+0x120] ;  /* 0x0001200004047984 */ /* 0x000e620000000c00 */
[----:B------:R-:W-:Y:S02]  /*27f0*/  PRMT R0, RZ, 0x654, R0 ;  /* 0x00000654ff007816 */ /* 0x000fe40000000000 */
[C---:B------:R-:W-:Y:S01]  /*2800*/  ISETP.NE.AND P1, PT, R11.reuse, 0x2, PT ;  /* 0x000000020b00780c */ /* 0x040fe20003f25270 */
[----:B------:R-:W-:Y:S01]  /*2810*/  @!PT LDS RZ, [RZ] ;  /* 0x00000000fffff984 */ /* 0x000fe20000000800 */
[----:B------:R-:W-:Y:S01]  /*2820*/  @!PT LDS RZ, [RZ] ;  /* 0x00000000fffff984 */ /* 0x000fe20000000800 */
[----:B------:R-:W-:Y:S01]  /*2830*/  @!PT LDS RZ, [RZ] ;  /* 0x00000000fffff984 */ /* 0x000fe20000000800 */
[----:B------:R-:W-:Y:S01]  /*2840*/  @!PT LDS RZ, [RZ] ;  /* 0x00000000fffff984 */ /* 0x000fe20000000800 */
[----:B------:R2:W-:Y:S06]  /*2850*/  MEMBAR.ALL.CTA ;  /* 0x0000000000007992 */ /* 0x0005ec0000008000 */
[----:B--2---:R-:W2:Y:S01]  /*2860*/  FENCE.VIEW.ASYNC.S ;  /* 0x00000000000073c6 */ /* 0x004ea20000000000 */
[----:B------:R-:W-:Y:S01]  /*2870*/  SEL R11, R11, RZ, P1 ;  /* 0x000000ff0b0b7207 */ /* 0x000fe20000800000 */
[----:B--2---:R2:W-:Y:S01]  /*2880*/  SYNCS.ARRIVE.TRANS64.RED.A1T0 RZ, [R0+URZ], RZ ;  /* 0x000000ff00ff79a7 */ /* 0x0045e200081004ff */
[----:B-1----:R-:W-:-:S02]  /*2890*/  LOP3.LUT P3, RZ, R6, 0x1, RZ, 0xc0, !PT ;  /* 0x0000000106ff7812 */ /* 0x002fc4000786c0ff */
[----:B------:R-:W-:-:S04]  /*28a0*/  SEL R4, RZ, 0x1, P1 ;  /* 0x00000001ff047807 */ /* 0x000fc80000800000 */
[----:B------:R-:W-:Y:S02]  /*28b0*/  LOP3.LUT R10, R10, R4, RZ, 0x3c, !PT ;  /* 0x000000040a0a7212 */ /* 0x000fe400078e3cff */
[----:B--2---:R-:W-:-:S04]  /*28c0*/  SEL R0, RZ, 0x1, P0 ;  /* 0x00000001ff007807 */ /* 0x004fc80000000000 */
[----:B------:R-:W-:Y:S01]  /*28d0*/  LOP3.LUT R9, R9, R0, RZ, 0x3c, !PT ;  /* 0x0000000009097212 */ /* 0x000fe200078e3cff */
[----:B------:R-:W-:Y:S06]  /*28e0*/  @P3 BRA `(.L_x_44) ;  /* 0xfffffffc002c3947 */ /* 0x000fec000383ffff */
[----:B------:R-:W-:Y:S01]  /*28f0*/  ULEA UR5, UR6, UR37, 0x3 ;  /* 0x0000002506057291 */ /* 0x000fe2000f8e18ff */
[----:B------:R-:W-:-:S08]  /*2900*/  SHF.L.U32 R2, R12, 0x1f, RZ ;  /* 0x0000001f0c027819 */ /* 0x000fd000000006ff */
[----:B------:R-:W1:Y:S02]  /*2910*/  SYNCS.PHASECHK.TRANS64 P0, [UR5+0xa0], R2 ;  /* 0x0000a002ff0075a7 */ /* 0x000e640008001005 */
[----:B-1----:R-:W-:Y:S05]  /*2920*/  @P0 BRA `(.L_x_45) ;  /* 0x0000000000080947 */ /* 0x002fea0003800000 */
[----:B------:R-:W1:Y:S02]  /*2930*/  SYNCS.PHASECHK.TRANS64.TRYWAIT P0, [UR5+0xa0], R2 ;  /* 0x0000a002ff0075a7 */ /* 0x000e640008001105 */
[----:B-1----:R-:W-:Y:S05]  /*2940*/  @!P0 BRA `(.L_x_46) ;  /* 0x0000006400788947 */ /* 0x002fea0003800000 */
.L_x_45:
[----:B------:R-:W-:-:S04]  /*2950*/  UIADD3 UR4, UPT, UPT, UR6, 0x1, URZ ;  /* 0x0000000106047890 */ /* 0x000fc8000fffe0ff */
[----:B------:R-:W-:-:S04]  /*2960*/  UISETP.NE.AND UP0, UPT, UR4, 0x2, UPT ;  /* 0x000000020400788c */ /* 0x000fc8000bf05270 */
[----:B------:R-:W-:Y:S02]  /*2970*/  USEL UR7, URZ, 0x1, UP0 ;  /* 0x00000001ff077887 */ /* 0x000fe40008000000 */
[----:B------:R-:W-:-:S04]  /*2980*/  USEL UR4, UR4, URZ, UP0 ;  /* 0x000000ff04047287 */ /* 0x000fc80008000000 */
[----:B------:R-:W-:Y:S01]  /*2990*/  ULEA UR4, UR4, UR37, 0x3 ;  /* 0x0000002504047291 */ /* 0x000fe2000f8e18ff */
[----:B-1----:R-:W-:-:S04]  /*29a0*/  LOP3.LUT R2, R12, UR7, RZ, 0x3c, !PT ;  /* 0x000000070c027c12 */ /* 0x002fc8000f8e3cff */
[----:B------:R-:W-:-:S04]  /*29b0*/  SHF.L.U32 R0, R2, 0x1f, RZ ;  /* 0x0000001f02007819 */ /* 0x000fc800000006ff */
[----:B------:R-:W1:Y:S02]  /*29c0*/  SYNCS.PHASECHK.TRANS64 P0, [UR4+0xa0], R0 ;  /* 0x0000a000ff0075a7 */ /* 0x000e640008001004 */
[----:B-1----:R-:W-:Y:S05]  /*29d0*/  @P0 EXIT ;  /* 0x000000000000094d */ /* 0x002fea0003800000 */
[----:B------:R-:W-:Y:S02]  /*29e0*/  SHF.L.U32 R2, R2, 0x1f, RZ ;  /* 0x0000001f02027819 */ /* 0x000fe400000006ff */
[----:B------:R-:W-:-:S07]  /*29f0*/  MOV R0, UR4 ;  /* 0x0000000400007c02 */ /* 0x000fce0008000f00 */
.L_x_47:
[----:B-1----:R1:W2:Y:S02]  /*2a00*/  SYNCS.PHASECHK.TRANS64.TRYWAIT P0, [R0+URZ+0xa0], R2 ;  /* 0x0000a002000075a7 */ /* 0x0022a400080011ff */
[----:B--2---:R-:W-:Y:S05]  /*2a10*/  @!P0 NANOSLEEP.SYNCS 0x989680 ;  /* 0x009896800000895d */ /* 0x004fea0003900000 */
[----:B------:R-:W2:Y:S02]  /*2a20*/  @!P0 SYNCS.PHASECHK.TRANS64 P0, [R0+URZ+0xa0], R2 ;  /* 0x0000a002000085a7 */ /* 0x000ea400080010ff */
[----:B--2---:R-:W-:Y:S05]  /*2a30*/  @P0 EXIT ;  /* 0x000000000000094d */ /* 0x004fea0003800000 */
[----:B------:R-:W-:Y:S05]  /*2a40*/  BRA `(.L_x_47) ;  /* 0xfffffffc00ec7947 */ /* 0x000fea000383ffff */
.L_x_40:
[----:B------:R-:W-:-:S09]  /*2a50*/  UISETP.NE.AND UP1, UPT, UR8, URZ, UPT ;  /* 0x000000ff0800728c */ /* 0x000fd2000bf25270 */
[----:B------:R-:W-:Y:S05]  /*2a60*/  BRA.U UP1, `(.L_x_48) ;  /* 0x0000000d017c7547 */ /* 0x000fea000b800000 */
[----:B------:R-:W-:Y:S01]  /*2a70*/  UMOV UR4, 0x40 ;  /* 0x0000004000047882 */ /* 0x000fe20000000000 */
[----:B------:R-:W-:Y:S01]  /*2a80*/  NOP ;  /* 0x0000000000007918 */ /* 0x000fe20000000000 */
[----:B------:R-:W-:Y:S01]  /*2a90*/  ULEA UR4, UR37, UR4, 0x18 ;  /* 0x0000000425047291 */ /* 0x000fe2000f8ec0ff */
[----:B------:R-:W-:Y:S02]  /*2aa0*/  UMOV UR5, 0x400 ;  /* 0x0000040000057882 */ /* 0x000fe40000000000 */
[----:B------:R-:W-:-:S06]  /*2ab0*/  ULEA UR37, UR37, UR5, 0x18 ;  /* 0x0000000525257291 */ /* 0x000fcc000f8ec0ff */
[----:B------:R-:W1:Y:S02]  /*2ac0*/  LDS.U8 R0, [UR4+0x1c] ;  /* 0x00001c04ff007984 */ /* 0x000e640008000000 */
[----:B-1----:R-:W-:-:S13]  /*2ad0*/  ISETP.NE.AND P0, PT, R0, RZ, PT ;  /* 0x000000ff0000720c */ /* 0x002fda0003f05270 */
[----:B------:R-:W-:Y:S05]  /*2ae0*/  @P0 BRA `(.L_x_49) ;  /* 0x0000000000580947 */ /* 0x000fea0003800000 */
[----:B------:R-:W-:-:S13]  /*2af0*/  ELECT P0, URZ, PT ;  /* 0x0000000000ff782f */ /* 0x000fda0003800000 */
[----:B------:R-:W-:Y:S05]  /*2b00*/  @!P0 BRA `(.L_x_50) ;  /* 0x0000000000608947 */ /* 0x000fea0003800000 */
[----:B------:R-:W-:Y:S01]  /*2b10*/  UMOV UR5, 0x10 ;  /* 0x0000001000057882 */ /* 0x000fe20000000000 */
[----:B------:R-:W-:Y:S01]  /*2b20*/  HFMA2 R0, -RZ, RZ, 0, 5.9604644775390625e-08 ;  /* 0x00000001ff007431 */ /* 0x000fe200000001ff */
[----:B------:R-:W-:-:S03]  /*2b30*/  MOV R2, 0xffff ;  /* 0x0000ffff00027802 */ /* 0x000fc60000000f00 */
[----:B------:R-:W-:Y:S04]  /*2b40*/  DEPBAR.LE SB1, 0x36 ;  /* 0x00009d800000791a */ /* 0x000fe80000000000 */
[----:B------:R-:W1:Y:S02]  /*2b50*/  UTCATOMSWS.FIND_AND_SET.ALIGN UP0, UR5, UR5 ;  /* 0x00000005000575e3 */ /* 0x000e640008000800 */
[----:B-1----:R-:W-:Y:S01]  /*2b60*/  MOV R3, UR5 ;  /* 0x0000000500037c02 */ /* 0x002fe20008000f00 */
[----:B------:R-:W-:Y:S06]  /*2b70*/  BRA.U UP0, `(.L_x_51) ;  /* 0x0000000100187547 */ /* 0x000fec000b800000 */
.L_x_52:
[----:B------:R-:W-:Y:S05]  /*2b80*/  NANOSLEEP 0x64 ;  /* 0x000000640000795d */ /* 0x000fea0003800000 */
[----:B------:R-:W-:-:S05]  /*2b90*/  UMOV UR5, 0x10 ;  /* 0x0000001000057882 */ /* 0x000fca0000000000 */
[----:B------:R-:W-:Y:S04]  /*2ba0*/  DEPBAR.LE SB1, 0x36 ;  /* 0x00009d800000791a */ /* 0x000fe80000000000 */
[----:B------:R-:W1:Y:S02]  /*2bb0*/  UTCATOMSWS.FIND_AND_SET.ALIGN UP0, UR5, UR5 ;  /* 0x00000005000575e3 */ /* 0x000e640008000800 */
[----:B-1----:R-:W-:Y:S01]  /*2bc0*/  MOV R3, UR5 ;  /* 0x0000000500037c02 */ /* 0x002fe20008000f00 */
[----:B------:R-:W-:Y:S05]  /*2bd0*/  BRA.U !UP0, `(.L_x_52) ;  /* 0xfffffffd08e87547 */ /* 0x000fea000b83ffff */
.L_x_51:
[-C--:B------:R-:W-:Y:S02]  /*2be0*/  SHF.L.U32 R2, R2, R3.reuse, RZ ;  /* 0x0000000302027219 */ /* 0x080fe400000006ff */
[----:B------:R-:W-:Y:S01]  /*2bf0*/  SHF.L.U32 R0, R0, R3, RZ ;  /* 0x0000000300007219 */ /* 0x000fe200000006ff */
[----:B------:R-:W-:Y:S02]  /*2c00*/  IMAD.SHL.U32 R3, R3, 0x20, RZ ;  /* 0x0000002003037824 */ /* 0x000fe400078e00ff */
[----:B------:R1:W-:Y:S04]  /*2c10*/  ATOMS.OR RZ, [UR4+0x14], R2 ;  /* 0x00001402ffff798c */ /* 0x0003e8000b000004 */
[----:B------:R1:W-:Y:S04]  /*2c20*/  ATOMS.OR RZ, [UR4+0x18], R0 ;  /* 0x00001800ffff798c */ /* 0x0003e8000b000004 */
[----:B------:R1:W-:Y:S01]  /*2c30*/  STS [UR37+0x140], R3 ;  /* 0x00014003ff007988 */ /* 0x0003e20008000825 */
[----:B------:R-:W-:Y:S05]  /*2c40*/  BRA `(.L_x_50) ;  /* 0x0000000000107947 */ /* 0x000fea0003800000 */
.L_x_49:
[----:B------:R-:W-:Y:S02]  /*2c50*/  MOV R0, 0xffffffff ;  /* 0xffffffff00007802 */ /* 0x000fe40000000f00 */
[----:B------:R-:W-:-:S03]  /*2c60*/  MOV R2, 0x2c90 ;  /* 0x00002c9000027802 */ /* 0x000fc60000000f00 */
[----:B------:R1:W-:Y:S04]  /*2c70*/  STS [UR37+0x140], R0 ;  /* 0x00014000ff007988 */ /* 0x0003e80008000825 */
[----:B-1-3-5:R-:W-:Y:S05]  /*2c80*/  CALL.REL.NOINC `($__internal_1_$__cuda_sm10x_tcgen05_guardrail_trap_phase_invalid_during_alloc) ;  /* 0x0000006800c07944 */ /* 0x02afea0003c00000 */
.L_x_50:
[----:B------:R-:W-:Y:S05]  /*2c90*/  WARPSYNC.ALL ;  /* 0x0000000000007948 */ /* 0x000fea0003800000 */
[----:B------:R-:W2:Y:S01]  /*2ca0*/  S2UR UR6, SR_CgaCtaId ;  /* 0x00000000000679c3 */ /* 0x000ea20000008800 */
[----:B------:R-:W-:Y:S01]  /*2cb0*/  UMOV UR4, 0x400 ;  /* 0x0000040000047882 */ /* 0x000fe20000000000 */
[----:B------:R-:W-:-:S06]  /*2cc0*/  NOP ;  /* 0x0000000000007918 */ /* 0x000fcc0000000000 */
[----:B------:R-:W-:Y:S06]  /*2cd0*/  BAR.ARV 0x6, 0xa0 ;  /* 0x0182800000007b1d */ /* 0x000fec0000002000 */
[----:B------:R-:W4:Y:S01]  /*2ce0*/  LDCU UR7, c[0x0][0x38c] ;  /* 0x00007180ff0777ac */ /* 0x000f220008000800 */
[----:B------:R-:W-:Y:S01]  /*2cf0*/  IMAD.MOV.U32 R11, RZ, RZ, 0x1 ;  /* 0x00000001ff0b7424 */ /* 0x000fe200078e00ff */
[----:B------:R-:W-:Y:S01]  /*2d00*/  CS2R R8, SRZ ;  /* 0x0000000000087805 */ /* 0x000fe2000001ff00 */
[----:B------:R-:W-:Y:S01]  /*2d10*/  IMAD.MOV.U32 R10, RZ, RZ, RZ ;  /* 0x000000ffff0a7224 */ /* 0x000fe200078e00ff */
[----:B------:R-:W-:Y:S01]  /*2d20*/  UMOV UR18, URZ ;  /* 0x000000ff00127c82 */ /* 0x000fe20008000000 */
[----:B------:R-:W-:Y:S01]  /*2d30*/  UMOV UR17, URZ ;  /* 0x000000ff00117c82 */ /* 0x000fe20008000000 */
[----:B------:R-:W-:Y:S01]  /*2d40*/  UMOV UR22, 0x0 ;  /* 0x0000000000167882 */ /* 0x000fe20000000000 */
[----:B------:R-:W-:Y:S01]  /*2d50*/  UMOV UR23, 0x8200010 ;  /* 0x0820001000177882 */ /* 0x000fe20000000000 */
[----:B------:R-:W-:Y:S01]  /*2d60*/  UMOV UR20, 0x0 ;  /* 0x0000000000147882 */ /* 0x000fe20000000000 */
[----:B------:R-:W-:Y:S01]  /*2d70*/  UMOV UR21, 0x8200010 ;  /* 0x0820001000157882 */ /* 0x000fe20000000000 */
[----:B--2---:R-:W-:Y:S01]  /*2d80*/  ULEA UR6, UR6, UR4, 0x18 ;  /* 0x0000000406067291 */ /* 0x004fe2000f8ec0ff */
[----:B------:R-:W2:Y:S03]  /*2d90*/  LDCU UR4, c[0x0][0x38c] ;  /* 0x00007180ff0477ac */ /* 0x000ea60008000800 */
[----:B------:R-:W-:-:S02]  /*2da0*/  UIADD3 UR11, UPT, UPT, UR6, 0x8400, URZ ;  /* 0x00008400060b7890 */ /* 0x000fc4000fffe0ff */
[----:B----4-:R-:W-:-:S03]  /*2db0*/  UIADD3 UR7, UPT, UPT, UR7, 0x1f, URZ ;  /* 0x0000001f07077890 */ /* 0x010fc6000fffe0ff */
[----:B-1----:R-:W1:Y:S01]  /*2dc0*/  LDS R0, [UR6+0x140] ;  /* 0x00014006ff007984 */ /* 0x002e620008000800 */
[----:B------:R-:W-:Y:S02]  /*2dd0*/  UIADD3 UR12, UPT, UPT, UR6, 0x10400, URZ ;  /* 0x00010400060c7890 */ /* 0x000fe4000fffe0ff */
[----:B------:R-:W-:Y:S02]  /*2de0*/  USHF.R.S32.HI UR5, URZ, 0x1f, UR7 ;  /* 0x0000001fff057899 */ /* 0x000fe40008011407 */
[----:B------:R-:W-:Y:S02]  /*2df0*/  USHF.R.U32.HI UR11, URZ, 0x4, UR11 ;  /* 0x00000004ff0b7899 */ /* 0x000fe4000801160b */
[----:B------:R-:W-:Y:S02]  /*2e00*/  ULEA.HI UR5, UR5, UR7, URZ, 0x5 ;  /* 0x0000000705057291 */ /* 0x000fe4000f8f28ff */
[----:B------:R-:W-:Y:S02]  /*2e10*/  USHF.R.U32.HI UR12, URZ, 0x4, UR12 ;  /* 0x00000004ff0c7899 */ /* 0x000fe4000801160c */
[----:B------:R-:W-:-:S02]  /*2e20*/  USHF.R.S32.HI UR5, URZ, 0x5, UR5 ;  /* 0x00000005ff057899 */ /* 0x000fc40008011405 */
[----:B------:R-:W-:Y:S02]  /*2e30*/  ULOP3.LUT UR11, UR11, 0x3fff, URZ, 0xc0, !UPT ;  /* 0x00003fff0b0b7892 */ /* 0x000fe4000f8ec0ff */
[----:B------:R-:W-:Y:S02]  /*2e40*/  UISETP.LT.AND UP0, UPT, UR5, 0x1, UPT ;  /* 0x000000010500788c */ /* 0x000fe4000bf01270 */
[----:B------:R-:W-:Y:S02]  /*2e50*/  ULOP3.LUT UR12, UR12, 0x3fff, URZ, 0xc0, !UPT ;  /* 0x00003fff0c0c7892 */ /* 0x000fe4000f8ec0ff */
[----:B------:R-:W-:Y:S02]  /*2e60*/  USEL UR10, UR5, 0x1, !UP0 ;  /* 0x00000001050a7887 */ /* 0x000fe4000c000000 */
[----:B------:R-:W-:Y:S02]  /*2e70*/  ULOP3.LUT UR11, UR11, 0x10000, URZ, 0xfc, !UPT ;  /* 0x000100000b0b7892 */ /* 0x000fe4000f8efcff */
[----:B------:R-:W-:-:S02]  /*2e80*/  ULOP3.LUT UR12, UR12, 0x10000, URZ, 0xfc, !UPT ;  /* 0x000100000c0c7892 */ /* 0x000fc4000f8efcff */
[----:B------:R-:W-:Y:S02]  /*2e90*/  UIADD3 UR10, UPT, UPT, -UR10, URZ, URZ ;  /* 0x000000ff0a0a7290 */ /* 0x000fe4000fffe1ff */
[----:B--2---:R-:W-:Y:S01]  /*2ea0*/  UISETP.GE.AND UP3, UPT, UR4, 0x1, UPT ;  /* 0x000000010400788c */ /* 0x004fe2000bf66270 */
[----:B-1----:R-:W-:-:S15]  /*2eb0*/  R2UR UR19, R0 ;  /* 0x00000000001372ca */ /* 0x002fde00000e0000 */
.L_x_59:
[----:B------:R-:W-:Y:S02]  /*2ec0*/  LEA R0, R10, UR6, 0x3 ;  /* 0x000000060a007c11 */ /* 0x000fe4000f8e18ff */
[----:B------:R-:W-:Y:S02]  /*2ed0*/  SHF.L.U32 R2, R9, 0x1f, RZ ;  /* 0x0000001f09027819 */ /* 0x000fe400000006ff */
[----:B------:R-:W-:Y:S01]  /*2ee0*/  PLOP3.LUT P0, PT, PT, PT, UP3, 0x80, 0x8 ;  /* 0x000000000008781c */ /* 0x000fe20003f0f038 */
[----:B------:R-:W-:Y:S01]  /*2ef0*/  VIADD R3, R0, 0xa0 ;  /* 0x000000a000037836 */ /* 0x000fe20000000000 */
[----:B-1----:R-:W1:Y:S02]  /*2f00*/  SYNCS.PHASECHK.TRANS64.TRYWAIT P1, [R0+URZ+0x90], R2 ;  /* 0x00009002000075a7 */ /* 0x002e6400080211ff */
[----:B-1--4-:R-:W-:Y:S09]  /*2f10*/  @!P1 BRA `(.L_x_53) ;  /* 0x00000060001c9947 */ /* 0x012ff20003800000 */
.L_x_146:
[----:B------:R-:W-:Y:S01]  /*2f20*/  LEA R4, R10, UR6, 0x4 ;  /* 0x000000060a047c11 */ /* 0x000fe2000f8e20ff */
[----:B------:R-:W-:Y:S01]  /*2f30*/  @UP3 ULEA UR4, UR17, UR6, 0x3 ;  /* 0x0000000611043291 */ /* 0x000fe2000f8e18ff */
[----:B------:R-:W-:Y:S01]  /*2f40*/  PLOP3.LUT P2, PT, PT, PT, PT, 0x80, 0x8 ;  /* 0x000000000008781c */ /* 0x000fe20003f4f070 */
[----:B------:R-:W-:Y:S01]  /*2f50*/  ULEA UR8, UR18, UR6, 0x3 ;  /* 0x0000000612087291 */ /* 0x000fe2000f8e18ff */
[----:B------:R-:W-:Y:S01]  /*2f60*/  PRMT R3, RZ, 0x654, R3 ;  /* 0x00000654ff037816 */ /* 0x000fe20000000003 */
[----:B------:R-:W-:Y:S01]  /*2f70*/  ULEA UR9, UR18, UR19, 0x7 ;  /* 0x0000001312097291 */ /* 0x000fe2000f8e38ff */
[----:B------:R-:W2:Y:S01]  /*2f80*/  LDS.128 R4, [R4+0x120] ;  /* 0x0001200004047984 */ /* 0x000ea20000000c00 */
[----:B-1----:R-:W-:Y:S02]  /*2f90*/  @P0 SHF.L.U32 R2, R8, 0x1f, RZ ;  /* 0x0000001f08020819 */ /* 0x002fe400000006ff */
[----:B------:R-:W-:Y:S01]  /*2fa0*/  SHF.L.U32 R0, R11, 0x1f, RZ ;  /* 0x0000001f0b007819 */ /* 0x000fe200000006ff */
[----:B------:R-:W-:Y:S01]  /*2fb0*/  @!PT LDS RZ, [RZ] ;  /* 0x00000000fffff984 */ /* 0x000fe20000000800 */
[----:B------:R-:W-:Y:S01]  /*2fc0*/  @!PT LDS RZ, [RZ] ;  /* 0x00000000fffff984 */ /* 0x000fe20000000800 */
[----:B------:R-:W-:Y:S01]  /*2fd0*/  @!PT LDS RZ, [RZ] ;  /* 0x00000000fffff984 */ /* 0x000fe20000000800 */
[----:B------:R-:W-:Y:S01]  /*2fe0*/  @!PT LDS RZ, [RZ] ;  /* 0x00000000fffff984 */ /* 0x000fe20000000800 */
[----:B------:R1:W-:Y:S06]  /*2ff0*/  MEMBAR.ALL.CTA ;  /* 0x0000000000007992 */ /* 0x0003ec0000008000 */
[----:B-1----:R-:W1:Y:S02]  /*3000*/  FENCE.VIEW.ASYNC.S ;  /* 0x00000000000073c6 */ /* 0x002e640000000000 */
[----:B-1----:R1:W-:Y:S01]  /*3010*/  SYNCS.ARRIVE.TRANS64.RED.A1T0 RZ, [R3+URZ], RZ ;  /* 0x000000ff03ff79a7 */ /* 0x0023e200081004ff */
[----:B------:R1:W4:Y:S01]  /*3020*/  @P0 SYNCS.PHASECHK.TRANS64.TRYWAIT P2, [UR4], R2 ;  /* 0x00000002ff0005a7 */ /* 0x0003220008041104 */
[----:B--2---:R-:W-:Y:S01]  /*3030*/  LOP3.LUT P1, RZ, R6, 0x1, RZ, 0xc0, !PT ;  /* 0x0000000106ff7812 */ /* 0x004fe2000782c0ff */
[----:B------:R-:W2:Y:S02]  /*3040*/  SYNCS.PHASECHK.TRANS64.TRYWAIT P0, [UR8+0xd0], R0 ;  /* 0x0000d000ff0075a7 */ /* 0x000ea40008001108 */
[----:B-12-4-:R-:W-:Y:S10]  /*3050*/  @!P0 BRA `(.L_x_54) ;  /* 0x0000005c00e08947 */ /* 0x016ff40003800000 */
.L_x_148:
[----:B------:R-:W-:Y:S01]  /*3060*/  IADD3 R10, PT, PT, R10, 0x1, RZ ;  /* 0x000000010a0a7810 */ /* 0x000fe20007ffe0ff */
[----:B------:R-:W-:Y:S06]  /*3070*/  BRA.U !UP3, `(.L_x_55) ;  /* 0x000000010b987547 */ /* 0x000fec000b800000 */
[----:B------:R-:W-:Y:S01]  /*3080*/  UPLOP3.LUT UP4, UPT, UPT, UPT, UPT, 0x40, 0x4 ;  /* 0x000000000004789c */ /* 0x000fe20003f8e870 */
[----:B------:R-:W-:Y:S01]  /*3090*/  UMOV UR16, UR10 ;  /* 0x0000000a00107c82 */ /* 0x000fe20008000000 */
[----:B------:R-:W-:Y:S01]  /*30a0*/  UMOV UR15, UR5 ;  /* 0x00000005000f7c82 */ /* 0x000fe20008000000 */
[----:B------:R-:W-:-:S08]  /*30b0*/  UMOV UR14, UR17 ;  /* 0x00000011000e7c82 */ /* 0x000fd00008000000 */
.L_x_58:
[----:B------:R-:W-:Y:S02]  /*30c0*/  UIADD3 UR16, UPT, UPT, UR16, 0x1, URZ ;  /* 0x0000000110107890 */ /* 0x000fe4000fffe0ff */
[----:B--2---:R-:W-:Y:S02]  /*30d0*/  ULEA UR7, UR14, UR6, 0x3 ;  /* 0x000000060e077291 */ /* 0x004fe4000f8e18ff */
[----:B------:R-:W-:Y:S01]  /*30e0*/  UISETP.NE.AND UP0, UPT, UR16, URZ, UPT ;  /* 0x000000ff1000728c */ /* 0x000fe2000bf05270 */
[----:B----4-:R-:W-:Y:S10]  /*30f0*/  @P2 BRA `(.L_x_56) ;  /* 0x00000000000c2947 */ /* 0x010ff40003800000 */
[----:B-1----:R-:W-:Y:S04]  /*3100*/  SHF.L.U32 R2, R8, 0x1f, RZ ;  /* 0x0000001f08027819 */ /* 0x002fe800000006ff */
[----:B------:R-:W1:Y:S02]  /*3110*/  SYNCS.PHASECHK.TRANS64.TRYWAIT P0, [UR7], R2 ;  /* 0x00000002ff0075a7 */ /* 0x000e640008001107 */
[----:B-1----:R-:W-:Y:S05]  /*3120*/  @!P0 BRA `(.L_x_57) ;  /* 0x0000005c00c48947 */ /* 0x002fea0003800000 */
.L_x_56:
[----:B------:R-:W-:Y:S01]  /*3130*/  UISETP.NE.AND UP1, UPT, UR15, 0x1, UPT ;  /* 0x000000010f00788c */ /* 0x000fe2000bf25270 */
[----:B------:R-:W-:Y:S01]  /*3140*/  PLOP3.LUT P2, PT, PT, PT, PT, 0x80, 0x8 ;  /* 0x000000000008781c */ /* 0x000fe20003f4f070 */
[----:B------:R-:W-:Y:S02]  /*3150*/  UIADD3 UR17, UPT, UPT, UR14, 0x1, URZ ;  /* 0x000000010e117890 */ /* 0x000fe4000fffe0ff */
[----:B------:R-:W-:Y:S02]  /*3160*/  ULEA UR24, UR14, UR12, 0x9 ;  /* 0x0000000c0e187291 */ /* 0x000fe4000f8e48ff */
[----:B------:R-:W-:Y:S01]  /*3170*/  UISETP.NE.AND UP2, UPT, UR17, 0x4, UPT ;  /* 0x000000041100788c */ /* 0x000fe2000bf45270 */
[----:B------:R-:W-:Y:S01]  /*3180*/  PLOP3.LUT P0, PT, PT, PT, UP1, 0x80, 0x8 ;  /* 0x000000000008781c */ /* 0x000fe20003f0f018 */
[----:B------:R-:W-:Y:S02]  /*3190*/  ULEA UR26, UR14, UR11, 0x9 ;  /* 0x0000000b0e1a7291 */ /* 0x000fe4000f8e48ff */
[----:B------:R-:W-:Y:S02]  /*31a0*/  USEL UR13, URZ, 0x1, UP2 ;  /* 0x00000001ff0d7887 */ /* 0x000fe40009000000 */
[----:B------:R-:W-:Y:S02]  /*31b0*/  USEL UR17, UR17, URZ, UP2 ;  /* 0x000000ff11117287 */ /* 0x000fe40009000000 */
[----:B------:R-:W-:Y:S02]  /*31c0*/  UIADD3 UR30, UPT, UPT, UR24, 0x2, URZ ;  /* 0x00000002181e7890 */ /* 0x000fe4000fffe0ff */
[----:B------:R-:W-:Y:S01]  /*31d0*/  @UP1 ULEA UR4, UR17, UR6, 0x3 ;  /* 0x0000000611041291 */ /* 0x000fe2000f8e18ff */
[----:B------:R-:W-:Y:S01]  /*31e0*/  LOP3.LUT R8, R8, UR13, RZ, 0x3c, !PT ;  /* 0x0000000d08087c12 */ /* 0x000fe2000f8e3cff */
[----:B------:R-:W-:Y:S02]  /*31f0*/  UIADD3 UR28, UPT, UPT, UR26, 0x2, URZ ;  /* 0x000000021a1c7890 */ /* 0x000fe4000fffe0ff */
[----:B------:R-:W-:Y:S01]  /*3200*/  UIADD3 UR7, UPT, UPT, UR7, 0x20, URZ ;  /* 0x0000002007077890 */ /* 0x000fe2000fffe0ff */
[----:B-1----:R-:W-:Y:S01]  /*3210*/  @P0 SHF.L.U32 R0, R8, 0x1f, RZ ;  /* 0x0000001f08000819 */ /* 0x002fe200000006ff */
[----:B------:R-:W-:Y:S01]  /*3220*/  UMOV UR25, 0x80004020 ;  /* 0x8000402000197882 */ /* 0x000fe20000000000 */
[----:B------:R-:W-:Y:S01]  /*3230*/  UMOV UR27, 0x80004020 ;  /* 0x80004020001b7882 */ /* 0x000fe20000000000 */
[----:B------:R-:W-:Y:S01]  /*3240*/  UMOV UR31, 0x80004020 ;  /* 0x80004020001f7882 */ /* 0x000fe20000000000 */
[----:B------:R2:W4:Y:S01]  /*3250*/  @P0 SYNCS.PHASECHK.TRANS64.TRYWAIT P2, [UR4], R0 ;  /* 0x00000000ff0005a7 */ /* 0x0005220008041104 */
[----:B------:R-:W-:Y:S01]  /*3260*/  UIADD3 UR15, UPT, UPT, UR15, -0x1, URZ ;  /* 0xffffffff0f0f7890 */ /* 0x000fe2000fffe0ff */
[----:B------:R2:W-:Y:S01]  /*3270*/  UTCHMMA gdesc[UR26], gdesc[UR24], tmem[UR9], tmem[UR22], idesc[UR23], UP4 ;  /* 0x00ff16181a0075ea */ /* 0x0005e2000a000009 */
[----:B------:R-:W-:Y:S01]  /*3280*/  UPLOP3.LUT UP4, UPT, UPT, UPT, UPT, 0x80, 0x8 ;  /* 0x000000000008789c */ /* 0x000fe20003f8f070 */
[----:B------:R-:W-:Y:S01]  /*3290*/  UMOV UR29, 0x80004020 ;  /* 0x80004020001d7882 */ /* 0x000fe20000000000 */
[----:B------:R-:W-:Y:S01]  /*32a0*/  UMOV UR14, UR17 ;  /* 0x00000011000e7c82 */ /* 0x000fe20008000000 */
[----:B------:R2:W-:Y:S01]  /*32b0*/  UTCHMMA gdesc[UR28], gdesc[UR30], tmem[UR9], tmem[UR20], idesc[UR21], UPT ;  /* 0x00ff141e1c0075ea */ /* 0x0005e2000b800009 */
[----:B------:R2:W-:Y:S01]  /*32c0*/  UTCBAR [UR7], URZ ;  /* 0x000000ff070073e9 */ /* 0x0005e200080000ff */
[----:B------:R-:W-:Y:S06]  /*32d0*/  BRA.U UP0, `(.L_x_58) ;  /* 0xfffffffd00787547 */ /* 0x000fec000b83ffff */
.L_x_55:
[----:B------:R-:W-:Y:S01]  /*32e0*/  UIADD3 UR18, UPT, UPT, UR18, 0x1, URZ ;  /* 0x0000000112127890 */ /* 0x000fe2000fffe0ff */
[C---:B------:R-:W-:Y:S01]  /*32f0*/  ISETP.NE.AND P0, PT, R10.reuse, 0x2, PT ;  /* 0x000000020a00780c */ /* 0x040fe20003f05270 */
[----:B------:R-:W-:Y:S02]  /*3300*/  UIADD3 UR8, UPT, UPT, UR8, 0xb0, URZ ;  /* 0x000000b008087890 */ /* 0x000fe4000fffe0ff */
[----:B------:R-:W-:Y:S01]  /*3310*/  UISETP.NE.AND UP0, UPT, UR18, 0x4, UPT ;  /* 0x000000041200788c */ /* 0x000fe2000bf05270 */
[----:B-12---:R-:W-:Y:S02]  /*3320*/  SEL R0, RZ, 0x1, P0 ;  /* 0x00000001ff007807 */ /* 0x006fe40000000000 */
[----:B------:R-:W-:Y:S01]  /*3330*/  SEL R10, R10, RZ, P0 ;  /* 0x000000ff0a0a7207 */ /* 0x000fe20000000000 */
[----:B------:R-:W-:Y:S01]  /*3340*/  USEL UR4, URZ, 0x1, UP0 ;  /* 0x00000001ff047887 */ /* 0x000fe20008000000 */
[----:B------:R-:W-:Y:S01]  /*3350*/  LOP3.LUT R9, R9, R0, RZ, 0x3c, !PT ;  /* 0x0000000009097212 */ /* 0x000fe200078e3cff */
[----:B------:R-:W-:Y:S01]  /*3360*/  USEL UR18, UR18, URZ, UP0 ;  /* 0x000000ff12127287 */ /* 0x000fe20008000000 */
[----:B------:R1:W-:Y:S03]  /*3370*/  UTCBAR [UR8], URZ ;  /* 0x000000ff080073e9 */ /* 0x0003e600080000ff */
[----:B------:R-:W-:Y:S01]  /*3380*/  LOP3.LUT R11, R11, UR4, RZ, 0x3c, !PT ;  /* 0x000000040b0b7c12 */ /* 0x000fe2000f8e3cff */
[----:B------:R-:W-:Y:S07]  /*3390*/  @P1 BRA `(.L_x_59) ;  /* 0xfffffff800c81947 */ /* 0x000fee000383ffff */
[----:B------:R-:W2:Y:S01]  /*33a0*/  S2UR UR4, SR_CgaCtaId ;  /* 0x00000000000479c3 */ /* 0x000ea20000008800 */
[----:B------:R-:W-:Y:S01]  /*33b0*/  ELECT P0, URZ, PT ;  /* 0x0000000000ff782f */ /* 0x000fe20003800000 */
[----:B------:R-:W-:Y:S01]  /*33c0*/  IMAD.MOV.U32 R0, RZ, RZ, 0x1 ;  /* 0x00000001ff007424 */ /* 0x000fe200078e00ff */
[----:B------:R-:W-:Y:S01]  /*33d0*/  UIADD3 UR6, UPT, UPT, UR6, 0xd0, URZ ;  /* 0x000000d006067890 */ /* 0x000fe2000fffe0ff */
[----:B------:R-:W-:Y:S01]  /*33e0*/  SHF.L.U32 R2, R11, 0x1f, RZ ;  /* 0x0000001f0b027819 */ /* 0x000fe200000006ff */
[----:B------:R-:W-:-:S03]  /*33f0*/  UMOV UR5, 0x40 ;  /* 0x0000004000057882 */ /* 0x000fc60000000000 */
[----:B------:R-:W-:Y:S01]  /*3400*/  UVIRTCOUNT.DEALLOC.SMPOOL 0x80 ;  /* 0x000000800000784c */ /* 0x000fe20000000000 */
[----:B--2---:R-:W-:Y:S02]  /*3410*/  ULEA UR4, UR4, UR5, 0x18 ;  /* 0x0000000504047291 */ /* 0x004fe4000f8ec0ff */
[----:B------:R-:W-:-:S07]  /*3420*/  ULEA UR5, UR18, UR6, 0x3 ;  /* 0x0000000612057291 */ /* 0x000fce000f8e18ff */
[----:B------:R2:W-:Y:S02]  /*3430*/  @P0 STS.U8 [UR4+0x1c], R0 ;  /* 0x00001c00ff000988 */ /* 0x0005e40008000004 */
[----:B------:R-:W3:Y:S02]  /*3440*/  SYNCS.PHASECHK.TRANS64.TRYWAIT P0, [UR5], R2 ;  /* 0x00000002ff0075a7 */ /* 0x000ee40008001105 */
[----:B--23--:R-:W-:Y:S05]  /*3450*/  @!P0 BRA `(.L_x_60) ;  /* 0x0000005c00108947 */ /* 0x00cfea0003800000 */
.L_x_151:
[----:B------:R-:W-:-:S04]  /*3460*/  UIADD3 UR7, UPT, UPT, UR18, 0x1, URZ ;  /* 0x0000000112077890 */ /* 0x000fc8000fffe0ff */
[----:B------:R-:W-:-:S04]  /*3470*/  UISETP.NE.AND UP0, UPT, UR7, 0x4, UPT ;  /* 0x000000040700788c */ /* 0x000fc8000bf05270 */
[----:B-1----:R-:W-:Y:S02]  /*3480*/  USEL UR8, URZ, 0x1, UP0 ;  /* 0x00000001ff087887 */ /* 0x002fe40008000000 */
[----:B------:R-:W-:-:S04]  /*3490*/  USEL UR7, UR7, URZ, UP0 ;  /* 0x000000ff07077287 */ /* 0x000fc80008000000 */
[----:B------:R-:W-:Y:S01]  /*34a0*/  ULEA UR5, UR7, UR6, 0x3 ;  /* 0x0000000607057291 */ /* 0x000fe2000f8e18ff */
[----:B--2---:R-:W-:-:S04]  /*34b0*/  LOP3.LUT R2, R11, UR8, RZ, 0x3c, !PT ;  /* 0x000000080b027c12 */ /* 0x004fc8000f8e3cff */
[----:B------:R-:W-:-:S04]  /*34c0*/  SHF.L.U32 R3, R2, 0x1f, RZ ;  /* 0x0000001f02037819 */ /* 0x000fc800000006ff */
[----:B------:R-:W1:Y:S02]  /*34d0*/  SYNCS.PHASECHK.TRANS64.TRYWAIT P0, [UR5], R3 ;  /* 0x00000003ff0075a7 */ /* 0x000e640008001105 */
[----:B-1----:R-:W-:Y:S05]  /*34e0*/  @!P0 BRA `(.L_x_61) ;  /* 0x0000005c00048947 */ /* 0x002fea0003800000 */
.L_x_153:
        /* <DEDUP_REMOVED lines=9> */
.L_x_155:
[----:B------:R-:W-:-:S04]  /*3580*/  UIADD3 UR7, UPT, UPT, UR7, 0x1, URZ ;  /* 0x0000000107077890 */ /* 0x000fc8000fffe0ff */
[----:B------:R-:W-:-:S04]  /*3590*/  UISETP.NE.AND UP0, UPT, UR7, 0x4, UPT ;  /* 0x000000040700788c */ /* 0x000fc8000bf05270 */
[----:B------:R-:W-:Y:S02]  /*35a0*/  USEL UR5, URZ, 0x1, UP0 ;  /* 0x00000001ff057887 */ /* 0x000fe40008000000 */
[----:B------:R-:W-:-:S04]  /*35b0*/  USEL UR7, UR7, URZ, UP0 ;  /* 0x000000ff07077287 */ /* 0x000fc80008000000 */
[----:B------:R-:W-:Y:S01]  /*35c0*/  ULEA UR7, UR7, UR6, 0x3 ;  /* 0x0000000607077291 */ /* 0x000fe2000f8e18ff */
[----:B------:R-:W-:-:S04]  /*35d0*/  LOP3.LUT R2, R2, UR5, RZ, 0x3c, !PT ;  /* 0x0000000502027c12 */ /* 0x000fc8000f8e3cff */
[----:B------:R-:W-:-:S04]  /*35e0*/  SHF.L.U32 R2, R2, 0x1f, RZ ;  /* 0x0000001f02027819 */ /* 0x000fc800000006ff */
[----:B------:R-:W2:Y:S02]  /*35f0*/  SYNCS.PHASECHK.TRANS64.TRYWAIT P0, [UR7], R2 ;  /* 0x00000002ff0075a7 */ /* 0x000ea40008001107 */
[----:B--2---:R-:W-:Y:S05]  /*3600*/  @!P0 BRA `(.L_x_63) ;  /* 0x0000005800ec8947 */ /* 0x004fea0003800000 */
.L_x_157:
[----:B------:R-:W-:Y:S01]  /*3610*/  NOP ;  /* 0x0000000000007918 */ /* 0x000fe20000000000 */
[----:B-1----:R-:W1:Y:S01]  /*3620*/  LDS R0, [UR4+0x14] ;  /* 0x00001404ff007984 */ /* 0x002e620008000800 */
[----:B------:R-:W-:Y:S01]  /*3630*/  ULOP3.LUT UR6, UR19, 0xffff, URZ, 0xc0, !UPT ;  /* 0x0000ffff13067892 */ /* 0x000fe2000f8ec0ff */
[----:B------:R-:W-:Y:S01]  /*3640*/  UMOV UR8, 0xffff ;  /* 0x0000ffff00087882 */ /* 0x000fe20000000000 */
[----:B------:R-:W-:Y:S02]  /*3650*/  UMOV UR5, 0x1 ;  /* 0x0000000100057882 */ /* 0x000fe40000000000 */
[----:B------:R-:W-:-:S04]  /*3660*/  USHF.R.U32.HI UR6, URZ, 0x5, UR6 ;  /* 0x00000005ff067899 */ /* 0x000fc80008011606 */
[----:B------:R-:W-:Y:S02]  /*3670*/  USHF.L.U32 UR8, UR8, UR6, URZ ;  /* 0x0000000608087299 */ /* 0x000fe400080006ff */
[----:B------:R-:W-:-:S04]  /*3680*/  USHF.L.U32 UR5, UR5, UR6, URZ ;  /* 0x0000000605057299 */ /* 0x000fc800080006ff */
[----:B-1----:R-:W-:-:S04]  /*3690*/  LOP3.LUT R0, R0, UR8, RZ, 0xc0, !PT ;  /* 0x0000000800007c12 */ /* 0x002fc8000f8ec0ff */
[----:B------:R-:W-:-:S13]  /*36a0*/  ISETP.NE.AND P0, PT, R0, UR8, PT ;  /* 0x0000000800007c0c */ /* 0x000fda000bf05270 */
[----:B------:R-:W-:Y:S05]  /*36b0*/  @P0 BRA `(.L_x_64) ;  /* 0x0000000000580947 */ /* 0x000fea0003800000 */
[----:B------:R-:W1:Y:S02]  /*36c0*/  LDS R0, [UR4+0x18] ;  /* 0x00001804ff007984 */ /* 0x000e640008000800 */
[----:B-1----:R-:W-:-:S04]  /*36d0*/  LOP3.LUT R0, R0, UR5, RZ, 0xc0, !PT ;  /* 0x0000000500007c12 */ /* 0x002fc8000f8ec0ff */
[----:B------:R-:W-:-:S13]  /*36e0*/  ISETP.NE.AND P0, PT, R0, UR5, PT ;  /* 0x0000000500007c0c */ /* 0x000fda000bf05270 */
[----:B------:R-:W-:Y:S05]  /*36f0*/  @P0 BRA `(.L_x_65) ;  /* 0x00000000003c0947 */ /* 0x000fea0003800000 */
[----:B------:R-:W1:Y:S01]  /*3700*/  S2R R2, SR_LANEID ;  /* 0x0000000000027919 */ /* 0x000e620000000000 */
[----:B------:R-:W-:Y:S01]  /*3710*/  ULOP3.LUT UR8, URZ, UR8, URZ, 0x33, !UPT ;  /* 0x00000008ff087292 */ /* 0x000fe2000f8e33ff */
[----:B------:R-:W-:Y:S02]  /*3720*/  VOTEU.ANY UR7, UPT, PT ;  /* 0x0000000000077886 */ /* 0x000fe400038e0100 */
[----:B------:R-:W-:-:S03]  /*3730*/  UFLO.U32 UR7, UR7 ;  /* 0x00000007000772bd */ /* 0x000fc600080e0000 */
[----:B------:R-:W-:-:S04]  /*3740*/  IMAD.U32 R0, RZ, RZ, UR8 ;  /* 0x00000008ff007e24 */ /* 0x000fc8000f8e00ff */
[----:B------:R2:W3:Y:S02]  /*3750*/  REDUX UR6, R0 ;  /* 0x00000000000673c4 */ /* 0x0004e40000000000 */
[----:B------:R1:W-:Y:S02]  /*3760*/  UTCATOMSWS.AND URZ, UR8 ;  /* 0x0000000800ff79e3 */ /* 0x0003e40008000000 */
[----:B-1----:R-:W-:Y:S02]  /*3770*/  ISETP.EQ.U32.AND P0, PT, R2, UR7, PT ;  /* 0x0000000702007c0c */ /* 0x002fe4000bf02070 */
[----:B--2---:R-:W-:Y:S02]  /*3780*/  LOP3.LUT R0, RZ, UR5, RZ, 0x33, !PT ;  /* 0x00000005ff007c12 */ /* 0x004fe4000f8e33ff */
[----:B---3--:R-:W-:Y:S02]  /*3790*/  MOV R2, UR6 ;  /* 0x0000000600027c02 */ /* 0x008fe40008000f00 */
[----:B------:R-:W1:Y:S07]  /*37a0*/  REDUX UR5, R0 ;  /* 0x00000000000573c4 */ /* 0x000e6e0000000000 */
[----:B------:R2:W-:Y:S01]  /*37b0*/  @P0 ATOMS.AND RZ, [UR4+0x14], R2 ;  /* 0x00001402ffff098c */ /* 0x0005e2000a800004 */
[----:B-1----:R-:W-:-:S05]  /*37c0*/  IMAD.U32 R0, RZ, RZ, UR5 ;  /* 0x00000005ff007e24 */ /* 0x002fca000f8e00ff */
[----:B------:R2:W-:Y:S01]  /*37d0*/  @P0 ATOMS.AND RZ, [UR4+0x18], R0 ;  /* 0x00001800ffff098c */ /* 0x0005e2000a800004 */
[----:B------:R-:W-:Y:S05]  /*37e0*/  BRA `(.L_x_66) ;  /* 0x0000000000147947 */ /* 0x000fea0003800000 */
.L_x_65:
[----:B------:R-:W-:Y:S02]  /*37f0*/  MOV R2, 0x3810 ;  /* 0x0000381000027802 */ /* 0x000fe40000000f00 */
[----:B----45:R-:W-:Y:S05]  /*3800*/  CALL.REL.NOINC `($__internal_0_$__cuda_sm10x_tcgen05_guardrail_trap_col_being_dealloced_not_returned_by_alloc) ;  /* 0x0000005c00d47944 */ /* 0x030fea0003c00000 */
[----:B------:R-:W-:Y:S05]  /*3810*/  BRA `(.L_x_66) ;  /* 0x0000000000087947 */ /* 0x000fea0003800000 */
.L_x_64:
[----:B------:R-:W-:Y:S02]  /*3820*/  MOV R2, 0x3840 ;  /* 0x0000384000027802 */ /* 0x000fe40000000f00 */
[----:B----45:R-:W-:Y:S05]  /*3830*/  CALL.REL.NOINC `($__internal_2_$__cuda_sm10x_tcgen05_guardrail_trap_unallocated_columns_being_dealloced) ;  /* 0x0000005c00e07944 */ /* 0x030fea0003c00000 */
.L_x_66:
[----:B------:R-:W-:Y:S01]  /*3840*/  NOP ;  /* 0x0000000000007918 */ /* 0x000fe20000000000 */
[----:B------:R-:W-:Y:S05]  /*3850*/  EXIT ;  /* 0x000000000000794d */ /* 0x000fea0003800000 */
.L_x_48:
[----:B------:R-:W-:-:S09]  /*3860*/  UISETP.NE.OR UP2, UPT, UR8, 0x3, !UP2 ;  /* 0x000000030800788c */ /* 0x000fd2000d745670 */
[----:B------:R-:W-:Y:S05]  /*3870*/  BRA.U UP2, `(.L_x_67) ;  /* 0x0000001102087547 */ /* 0x000fea000b800000 */
[----:B------:R-:W1:Y:S01]  /*3880*/  LDC R0, c[0x0][0xb30] ;  /* 0x0002cc00ff007b82 */ /* 0x000e620000000800 */
[----:B------:R-:W2:Y:S01]  /*3890*/  LDCU.64 UR8, c[0x0][0x888] ;  /* 0x00011100ff0877ac */ /* 0x000ea20008000a00 */
[----:B------:R-:W-:Y:S02]  /*38a0*/  HFMA2 R27, -RZ, RZ, 0, 0 ;  /* 0x00000000ff1b7431 */ /* 0x000fe400000001ff */
[----:B------:R-:W-:Y:S01]  /*38b0*/  IMAD.MOV.U32 R29, RZ, RZ, 0x1 ;  /* 0x00000001ff1d7424 */ /* 0x000fe200078e00ff */
[----:B------:R-:W-:Y:S01]  /*38c0*/  MOV R25, 0x2000 ;  /* 0x0000200000197802 */ /* 0x000fe20000000f00 */
[----:B------:R-:W4:Y:S01]  /*38d0*/  LDCU.64 UR4, c[0x0][0x890] ;  /* 0x00011200ff0477ac */ /* 0x000f220008000a00 */
[----:B------:R-:W-:Y:S01]  /*38e0*/  IMAD.MOV.U32 R28, RZ, RZ, RZ ;  /* 0x000000ffff1c7224 */ /* 0x000fe200078e00ff */
[----:B------:R-:W3:Y:S01]  /*38f0*/  LDC R24, c[0x0][0x370] ;  /* 0x0000dc00ff187b82 */ /* 0x000ee20000000800 */
[----:B------:R-:W-:Y:S01]  /*3900*/  UMOV UR7, 0x400 ;  /* 0x0000040000077882 */ /* 0x000fe20000000000 */
[----:B------:R-:W-:-:S02]  /*3910*/  UPLOP3.LUT UP1, UPT, UPT, UPT, UPT, 0x40, 0x4 ;  /* 0x000000000004789c */ /* 0x000fc40003f2e870 */
[----:B------:R-:W-:-:S04]  /*3920*/  ULEA UR7, UR37, UR7, 0x18 ;  /* 0x0000000725077291 */ /* 0x000fc8000f8ec0ff */
[----:B------:R-:W3:Y:S01]  /*3930*/  LDC R3, c[0x0][0xb0c] ;  /* 0x0002c300ff037b82 */ /* 0x000ee20000000800 */
[----:B------:R-:W-:Y:S02]  /*3940*/  UIADD3 UR13, UPT, UPT, UR7, 0x58, URZ ;  /* 0x00000058070d7890 */ /* 0x000fe4000fffe0ff */
[----:B--2---:R-:W-:Y:S02]  /*3950*/  UISETP.NE.U32.AND UP2, UPT, UR8, URZ, UPT ;  /* 0x000000ff0800728c */ /* 0x004fe4000bf45070 */
[----:B------:R-:W-:Y:S02]  /*3960*/  UIADD3 UR33, UPT, UPT, UR7, 0x40, URZ ;  /* 0x0000004007217890 */ /* 0x000fe4000fffe0ff */
[----:B----4-:R-:W-:Y:S01]  /*3970*/  UISETP.NE.U32.AND UP3, UPT, UR4, URZ, UPT ;  /* 0x000000ff0400728c */ /* 0x010fe2000bf65070 */
[----:B------:R-:W2:Y:S01]  /*3980*/  LDC R18, c[0x0][0xb20] ;  /* 0x0002c800ff127b82 */ /* 0x000ea20000000800 */
[----:B-1----:R-:W-:Y:S01]  /*3990*/  ISETP.NE.AND P1, PT, R0, 0x1, PT ;  /* 0x000000010000780c */ /* 0x002fe20003f25270 */
[----:B------:R-:W-:-:S02]  /*39a0*/  UISETP.NE.AND.EX UP2, UPT, UR9, URZ, UPT, UP2 ;  /* 0x000000ff0900728c */ /* 0x000fc4000bf45320 */
[----:B------:R-:W-:Y:S02]  /*39b0*/  UIADD3 UR25, UPT, UPT, UR7, 0x48, URZ ;  /* 0x0000004807197890 */ /* 0x000fe4000fffe0ff */
[----:B------:R-:W-:Y:S02]  /*39c0*/  UIADD3 UR17, UPT, UPT, UR7, 0x50, URZ ;  /* 0x0000005007117890 */ /* 0x000fe4000fffe0ff */
[----:B------:R-:W1:Y:S01]  /*39d0*/  LDC.64 R30, c[0x0][0x348] ;  /* 0x0000d200ff1e7b82 */ /* 0x000e620000000a00 */
[----:B------:R-:W-:Y:S02]  /*39e0*/  UPRMT UR13, UR37, 0x654, UR13 ;  /* 0x00000654250d7896 */ /* 0x000fe4000800000d */
[----:B------:R-:W-:-:S05]  /*39f0*/  UISETP.NE.AND.EX UP3, UPT, UR5, URZ, UPT, UP3 ;  /* 0x000000ff0500728c */ /* 0x000fca000bf65330 */
[----:B------:R-:W4:Y:S08]  /*3a00*/  LDC.64 R16, c[0x0][0xb10] ;  /* 0x0002c400ff107b82 */ /* 0x000f300000000a00 */
[----:B------:R-:W1:Y:S08]  /*3a10*/  LDC.64 R6, c[0x0][0xb18] ;  /* 0x0002c600ff067b82 */ /* 0x000e700000000a00 */
[----:B------:R-:W1:Y:S08]  /*3a20*/  LDC.64 R4, c[0x0][0xb28] ;  /* 0x0002ca00ff047b82 */ /* 0x000e700000000a00 */
[----:B--23--:R-:W1:Y:S02]  /*3a30*/  LDC R19, c[0x0][0x374] ;  /* 0x0000dd00ff137b82 */ /* 0x00ce640000000800 */
.L_x_78:
[C---:B------:R-:W-:Y:S02]  /*3a40*/  LEA R0, R28.reuse, UR7, 0x3 ;  /* 0x000000071c007c11 */ /* 0x040fe4000f8e18ff */
[----:B------:R-:W-:Y:S02]  /*3a50*/  SHF.L.U32 R2, R27, 0x1f, RZ ;  /* 0x0000001f1b027819 */ /* 0x000fe400000006ff */
[----:B------:R-:W-:Y:S02]  /*3a60*/  LEA R20, R28, UR7, 0x4 ;  /* 0x000000071c147c11 */ /* 0x000fe4000f8e20ff */
[----:B--2---:R-:W2:Y:S02]  /*3a70*/  SYNCS.PHASECHK.TRANS64.TRYWAIT P0, [R0+URZ+0x90], R2 ;  /* 0x00009002000075a7 */ /* 0x004ea400080011ff */
[----:B--2---:R-:W-:Y:S05]  /*3a80*/  @!P0 BRA `(.L_x_68) ;  /* 0x0000005400e48947 */ /* 0x004fea0003800000 */
.L_x_158:
[----:B------:R-:W-:Y:S01]  /*3a90*/  ISETP.GE.AND P0, PT, R40, 0x1, PT ;  /* 0x000000012800780c */ /* 0x000fe20003f06270 */
[----:B------:R-:W3:Y:S01]  /*3aa0*/  LDS.128 R20, [R20+0x120] ;  /* 0x0001200014147984 */ /* 0x000ee20000000c00 */
[----:B--2---:R-:W-:Y:S01]  /*3ab0*/  VIADD R0, R0, 0xa0 ;  /* 0x000000a000007836 */ /* 0x004fe20000000000 */
[----:B------:R-:W-:Y:S01]  /*3ac0*/  @!PT LDS RZ, [RZ] ;  /* 0x00000000fffff984 */ /* 0x000fe20000000800 */
[----:B------:R-:W-:Y:S01]  /*3ad0*/  @!PT LDS RZ, [RZ] ;  /* 0x00000000fffff984 */ /* 0x000fe20000000800 */
[----:B------:R-:W-:Y:S01]  /*3ae0*/  @!PT LDS RZ, [RZ] ;  /* 0x00000000fffff984 */ /* 0x000fe20000000800 */
[----:B------:R-:W-:Y:S01]  /*3af0*/  @!PT LDS RZ, [RZ] ;  /* 0x00000000fffff984 */ /* 0x000fe20000000800 */
[----:B------:R2:W-:Y:S06]  /*3b00*/  MEMBAR.ALL.CTA ;  /* 0x0000000000007992 */ /* 0x0005ec0000008000 */
[----:B--2---:R-:W2:Y:S01]  /*3b10*/  FENCE.VIEW.ASYNC.S ;  /* 0x00000000000073c6 */ /* 0x004ea20000000000 */
[----:B------:R-:W-:Y:S04]  /*3b20*/  PRMT R0, RZ, 0x654, R0 ;  /* 0x00000654ff007816 */ /* 0x000fe80000000000 */
[----:B--2---:R2:W-:Y:S01]  /*3b30*/  SYNCS.ARRIVE.TRANS64.RED.A1T0 RZ, [R0+URZ], RZ ;  /* 0x000000ff00ff79a7 */ /* 0x0045e200081004ff */
[----:B---3--:R-:W-:Y:S11]  /*3b40*/  LOP3.LUT P3, RZ, R22, 0x1, RZ, 0xc0, !PT ;  /* 0x0000000116ff7812 */ /* 0x008ff6000786c0ff */
[----:B------:R-:W-:Y:S02]  /*3b50*/  @!UPT UIADD3 URZ, UPT, UPT, URZ, URZ, URZ ;  /* 0x000000fffffff290 */ /* 0x000fe4000fffe0ff */
[----:B------:R-:W-:Y:S02]  /*3b60*/  @P3 MOV R11, R20 ;  /* 0x00000014000b3202 */ /* 0x000fe40000000f00 */
[----:B------:R-:W-:Y:S01]  /*3b70*/  @P3 LOP3.LUT R10, R21, 0xffff, RZ, 0xc0, !PT ;  /* 0x0000ffff150a3812 */ /* 0x000fe200078ec0ff */
[----:B--2---:R-:W-:Y:S06]  /*3b80*/  @!P0 BRA `(.L_x_69) ;  /* 0x0000000000a48947 */ /* 0x004fec0003800000 */
[-C--:B-1----:R-:W-:Y:S01]  /*3b90*/  IMAD.HI.U32 R0, R19, R7.reuse, RZ ;  /* 0x0000000713007227 */ /* 0x082fe200078e00ff */
[----:B------:R-:W-:Y:S02]  /*3ba0*/  ISETP.NE.AND P0, PT, R6, 0x1, PT ;  /* 0x000000010600780c */ /* 0x000fe40003f05270 */
[----:B------:R-:W-:Y:S01]  /*3bb0*/  ISETP.NE.AND P2, PT, R40, 0x1, PT ;  /* 0x000000012800780c */ /* 0x000fe20003f45270 */
[----:B----4-:R-:W-:Y:S01]  /*3bc0*/  IMAD.HI.U32 R9, R24, R16, RZ ;  /* 0x0000001018097227 */ /* 0x010fe200078e00ff */
[----:B------:R-:W-:Y:S02]  /*3bd0*/  SHF.R.U32.HI R0, RZ, R18, R0 ;  /* 0x00000012ff007219 */ /* 0x000fe40000011600 */
[----:B------:R-:W-:Y:S01]  /*3be0*/  ISETP.NE.AND P4, PT, R3, 0x1, PT ;  /* 0x000000010300780c */ /* 0x000fe20003f85270 */
[----:B------:R-:W-:Y:S01]  /*3bf0*/  IMAD.HI.U32 R13, R10, R7, RZ ;  /* 0x000000070a0d7227 */ /* 0x000fe200078e00ff */
[----:B------:R-:W-:Y:S02]  /*3c00*/  SHF.R.U32.HI R9, RZ, R17, R9 ;  /* 0x00000011ff097219 */ /* 0x000fe40000011609 */
[----:B------:R-:W-:Y:S01]  /*3c10*/  SEL R0, R19, R0, !P0 ;  /* 0x0000000013007207 */ /* 0x000fe20004000000 */
[----:B------:R-:W-:Y:S01]  /*3c20*/  IMAD.HI.U32 R12, R11, R16, RZ ;  /* 0x000000100b0c7227 */ /* 0x000fe200078e00ff */
[----:B------:R-:W-:Y:S03]  /*3c30*/  SEL R9, R24, R9, !P4 ;  /* 0x0000000918097207 */ /* 0x000fe60006000000 */
[-C--:B------:R-:W-:Y:S01]  /*3c40*/  IMAD.HI.U32 R8, R0, R4.reuse, RZ ;  /* 0x0000000400087227 */ /* 0x080fe200078e00ff */
[----:B------:R-:W-:Y:S03]  /*3c50*/  SHF.R.U32.HI R12, RZ, R17, R12 ;  /* 0x00000011ff0c7219 */ /* 0x000fe6000001160c */
[----:B------:R-:W-:Y:S01]  /*3c60*/  IMAD.HI.U32 R2, R9, R4, RZ ;  /* 0x0000000409027227 */ /* 0x000fe200078e00ff */
[-C--:B------:R-:W-:Y:S02]  /*3c70*/  @P2 SHF.R.U32.HI R0, RZ, R5.reuse, R8 ;  /* 0x00000005ff002219 */ /* 0x080fe40000011608 */
[----:B------:R-:W-:Y:S02]  /*3c80*/  SHF.R.U32.HI R8, RZ, R18, R13 ;  /* 0x00000012ff087219 */ /* 0x000fe4000001160d */
[----:B------:R-:W-:Y:S01]  /*3c90*/  @P2 SHF.R.U32.HI R9, RZ, R5, R2 ;  /* 0x00000005ff092219 */ /* 0x000fe20000011602 */
[----:B------:R-:W-:Y:S01]  /*3ca0*/  IMAD R0, R40, R0, RZ ;  /* 0x0000000028007224 */ /* 0x000fe200078e02ff */
[----:B------:R-:W-:Y:S02]  /*3cb0*/  SEL R8, R10, R8, !P0 ;  /* 0x000000080a087207 */ /* 0x000fe40004000000 */
[----:B------:R-:W-:Y:S01]  /*3cc0*/  SEL R2, R11, R12, !P4 ;  /* 0x0000000c0b027207 */ /* 0x000fe20006000000 */
[----:B------:R-:W-:Y:S01]  /*3cd0*/  IMAD R12, R40, R9, RZ ;  /* 0x00000009280c7224 */ /* 0x000fe200078e02ff */
[C---:B------:R-:W-:Y:S01]  /*3ce0*/  ISETP.GE.AND P0, PT, R8.reuse, R0, PT ;  /* 0x000000000800720c */ /* 0x040fe20003f06270 */
[----:B------:R-:W-:Y:S03]  /*3cf0*/  IMAD.HI.U32 R0, R8, R4, RZ ;  /* 0x0000000408007227 */ /* 0x000fe600078e00ff */
[----:B------:R-:W-:Y:S02]  /*3d00*/  ISETP.GE.OR P0, PT, R2, R12, P0 ;  /* 0x0000000c0200720c */ /* 0x000fe40000706670 */
[-C--:B------:R-:W-:Y:S04]  /*3d10*/  SHF.R.U32.HI R0, RZ, R5.reuse, R0 ;  /* 0x00000005ff007219 */ /* 0x080fe80000011600 */
[----:B------:R-:W-:Y:S05]  /*3d20*/  SEL R13, R8, R0, !P2 ;  /* 0x00000000080d7207 */ /* 0x000fea0005000000 */
[----:B------:R-:W-:Y:S02]  /*3d30*/  IMAD.MOV R12, RZ, RZ, -R13 ;  /* 0x000000ffff0c7224 */ /* 0x000fe400078e0a0d */
[----:B------:R-:W-:Y:S04]  /*3d40*/  @!P0 IMAD.HI.U32 R0, R2, R4, RZ ;  /* 0x0000000402008227 */ /* 0x000fe800078e00ff */
[----:B------:R-:W-:Y:S01]  /*3d50*/  IMAD R12, R40, R12, R8 ;  /* 0x0000000c280c7224 */ /* 0x000fe200078e0208 */
[----:B------:R-:W-:Y:S04]  /*3d60*/  @!P0 SHF.R.U32.HI R0, RZ, R5, R0 ;  /* 0x00000005ff008219 */ /* 0x000fe80000011600 */
[----:B------:R-:W-:Y:S04]  /*3d70*/  @!P0 SEL R0, R2, R0, !P2 ;  /* 0x0000000002008207 */ /* 0x000fe80005000000 */
[----:B------:R-:W-:Y:S01]  /*3d80*/  @!P0 IADD3 R13, PT, PT, R13, -R0, RZ ;  /* 0x800000000d0d8210 */ /* 0x000fe20007ffe0ff */
[----:B------:R-:W-:Y:S01]  /*3d90*/  @!P0 IMAD R0, R9, R12, R0 ;  /* 0x0000000c09008224 */ /* 0x000fe200078e0200 */
[----:B------:R-:W-:Y:S01]  /*3da0*/  IADD3 R9, PT, PT, -R8, RZ, RZ ;  /* 0x000000ff08097210 */ /* 0x000fe20007ffe1ff */
[--C-:B------:R-:W-:Y:S02]  /*3db0*/  IMAD.MOV R12, RZ, RZ, -R2.reuse ;  /* 0x000000ffff0c7224 */ /* 0x100fe400078e0a02 */
[----:B------:R-:W-:Y:S02]  /*3dc0*/  @!P0 IMAD R8, R13, R40, R2 ;  /* 0x000000280d088224 */ /* 0x000fe400078e0202 */
[----:B------:R-:W-:Y:S02]  /*3dd0*/  @!P0 IMAD.MOV.U32 R2, RZ, RZ, R0 ;  /* 0x000000ffff028224 */ /* 0x000fe400078e0000 */
[----:B------:R-:W-:Y:S02]  /*3de0*/  IMAD R11, R3, R12, R11 ;  /* 0x0000000c030b7224 */ /* 0x000fe400078e020b */
[----:B------:R-:W-:Y:S02]  /*3df0*/  IMAD R10, R6, R9, R10 ;  /* 0x00000009060a7224 */ /* 0x000fe400078e020a */
[----:B------:R-:W-:Y:S02]  /*3e00*/  IMAD R11, R2, R3, R11 ;  /* 0x00000003020b7224 */ /* 0x000fe400078e020b */
[----:B------:R-:W-:Y:S02]  /*3e10*/  IMAD R10, R8, R6, R10 ;  /* 0x00000006080a7224 */ /* 0x000fe400078e020a */
.L_x_69:
[----:B------:R-:W-:Y:S05]  /*3e20*/  BRA.U UP1, `(.L_x_70) ;  /* 0x0000000101107547 */ /* 0x000fea000b800000 */
[----:B------:R-:W-:Y:S04]  /*3e30*/  MOV R2, UR6 ;  /* 0x0000000600027c02 */ /* 0x000fe80008000f00 */
[----:B------:R-:W-:Y:S04]  /*3e40*/  SHF.L.U32 R2, R2, 0x1f, RZ ;  /* 0x0000001f02027819 */ /* 0x000fe800000006ff */
[----:B------:R-:W2:Y:S02]  /*3e50*/  SYNCS.PHASECHK.TRANS64.TRYWAIT P0, [UR7+0x88], R2 ;  /* 0x00008802ff0075a7 */ /* 0x000ea40008001107 */
[----:B--2---:R-:W-:Y:S05]  /*3e60*/  @!P0 BRA `(.L_x_71) ;  /* 0x0000005400008947 */ /* 0x004fea0003800000 */
.L_x_70:
[----:B------:R-:W-:Y:S02]  /*3e70*/  R2UR UR35, R15 ;  /* 0x000000000f2372ca */ /* 0x000fe400000e0000 */
[----:B------:R-:W-:Y:S02]  /*3e80*/  R2UR UR34, R14 ;  /* 0x000000000e2272ca */ /* 0x000fe400000e0000 */
[----:B------:R-:W-:Y:S02]  /*3e90*/  ISETP.NE.U32.AND P2, PT, RZ, UR4, PT ;  /* 0x00000004ff007c0c */ /* 0x000fe4000bf45070 */
[----:B------:R-:W-:Y:S02]  /*3ea0*/  SHF.L.U32 R14, R29, 0x1f, RZ ;  /* 0x0000001f1d0e7819 */ /* 0x000fe400000006ff */
[----:B------:R-:W-:Y:S05]  /*3eb0*/  ISETP.NE.AND.EX P2, PT, RZ, UR5, PT, P2 ;  /* 0x00000005ff007c0c */ /* 0x000fea000bf45320 */
[----:B------:R-:W-:Y:S02]  /*3ec0*/  USHF.L.U32 UR35, UR35, 0x7, URZ ;  /* 0x0000000723237899 */ /* 0x000fe400080006ff */
[----:B------:R-:W-:Y:S01]  /*3ed0*/  USHF.L.U32 UR34, UR34, 0x7, URZ ;  /* 0x0000000722227899 */ /* 0x000fe200080006ff */
[----:B------:R-:W-:Y:S11]  /*3ee0*/  BRA.U !UP3, `(.L_x_72) ;  /* 0x000000010b347547 */ /* 0x000ff6000b800000 */
[----:B------:R-:W-:Y:S01]  /*3ef0*/  UPLOP3.LUT UP0, UPT, UPT, UPT, UP2, 0x80, 0x8 ;  /* 0x000000000008789c */ /* 0x000fe20003f0f020 */
[----:B--2---:R-:W-:Y:S02]  /*3f00*/  HFMA2 R0, -RZ, RZ, 0, 5.9604644775390625e-08 ;  /* 0x00000001ff007431 */ /* 0x004fe400000001ff */
[----:B------:R-:W-:Y:S03]  /*3f10*/  IMAD.MOV.U32 R88, RZ, RZ, 0x1 ;  /* 0x00000001ff587424 */ /* 0x000fe600078e00ff */
[----:B------:R-:W-:Y:S05]  /*3f20*/  PLOP3.LUT P0, PT, PT, PT, UP0, 0x80, 0x8 ;  /* 0x000000000008781c */ /* 0x000fea0003f0f008 */
[----:B------:R-:W2:Y:S01]  /*3f30*/  @UP0 LDCU.64 UR10, c[0x0][0x888] ;  /* 0x00011100ff0a07ac */ /* 0x000ea20008000a00 */
[----:B------:R-:W-:Y:S07]  /*3f40*/  @UP0 UIMAD UR8, UR36, UR4, URZ ;  /* 0x00000004240802a4 */ /* 0x000fee000f8e02ff */
[----:B------:R-:W-:Y:S01]  /*3f50*/  @!P0 PRMT R88, R0, 0x7610, R88 ;  /* 0x0000761000588816 */ /* 0x000fe20000000058 */
[----:B--2---:R-:W-:Y:S03]  /*3f60*/  @UP0 UIMAD.WIDE UR10, UR8, 0x4, UR10 ;  /* 0x00000004080a08a5 */ /* 0x004fe6000f8e020a */
[----:B------:R-:W2:Y:S03]  /*3f70*/  @!UP0 LDCU UR8, c[0x0][0x880] ;  /* 0x00011000ff0887ac */ /* 0x000ea60008000800 */
[----:B------:R-:W-:Y:S01]  /*3f80*/  IMAD.U32 R8, RZ, RZ, UR10 ;  /* 0x0000000aff087e24 */ /* 0x000fe2000f8e00ff */
[----:B------:R-:W-:Y:S05]  /*3f90*/  MOV R9, UR11 ;  /* 0x0000000b00097c02 */ /* 0x000fea0008000f00 */
[----:B-----5:R3:W5:Y:S02]  /*3fa0*/  @P0 LDG.E R49, desc[UR46][R8.64] ;  /* 0x0000002e08310981 */ /* 0x020764000c1e1900 */
[----:B--23--:R-:W-:Y:S07]  /*3fb0*/  @!P0 IMAD.U32 R49, RZ, RZ, UR8 ;  /* 0x00000008ff318e24 */ /* 0x00cfee000f8e00ff */
.L_x_72:
[----:B-----5:R-:W-:Y:S01]  /*3fc0*/  @!P2 FSETP.EQ.AND P0, PT, R49, RZ, PT ;  /* 0x000000ff3100a20b */ /* 0x020fe20003f02000 */
[----:B------:R-:W-:Y:S01]  /*3fd0*/  @!UPT UIADD3 URZ, UPT, UPT, URZ, URZ, URZ ;  /* 0x000000fffffff290 */ /* 0x000fe2000fffe0ff */
[----:B------:R-:W-:Y:S11]  /*3fe0*/  @!P2 BRA `(.L_x_73) ;  /* 0x000000000014a947 */ /* 0x000ff60003800000 */
[----:B------:R-:W-:Y:S02]  /*3ff0*/  LOP3.LUT P2, RZ, R88, 0xff, RZ, 0xc0, !PT ;  /* 0x000000ff58ff7812 */ /* 0x000fe4000784c0ff */
[----:B------:R-:W-:Y:S04]  /*4000*/  PLOP3.LUT P0, PT, PT, PT, UP0, 0x80, 0x8 ;  /* 0x000000000008781c */ /* 0x000fe80003f0f008 */
[----:B------:R-:W-:Y:S07]  /*4010*/  PLOP3.LUT P0, PT, P0, PT, PT, 0x8, 0x80 ;  /* 0x000000000080781c */ /* 0x000fee000070e170 */
[----:B------:R-:W-:Y:S11]  /*4020*/  @P2 FSETP.EQ.AND P0, PT, R49, RZ, PT ;  /* 0x000000ff3100220b */ /* 0x000ff60003f02000 */
[----:B------:R-:W-:Y:S02]  /*4030*/  @!UPT UIADD3 URZ, UPT, UPT, URZ, URZ, URZ ;  /* 0x000000fffffff290 */ /* 0x000fe4000fffe0ff */
.L_x_73:
[----:B------:R-:W3:Y:S01]  /*4040*/  SYNCS.PHASECHK.TRANS64.TRYWAIT P2, [UR7+0x60], R14 ;  /* 0x0000600eff0075a7 */ /* 0x000ee20008041107 */
[----:B------:R-:W-:Y:S04]  /*4050*/  ELECT P4, URZ, PT ;  /* 0x0000000000ff782f */ /* 0x000fe80003880000 */
[----:B------:R-:W-:Y:S11]  /*4060*/  PLOP3.LUT P4, PT, P0, P4, PT, 0xf2, 0x2f ;  /* 0x00000000002f781c */ /* 0x000ff60000789e72 */
[----:B------:R-:W-:Y:S02]  /*4070*/  @!UPT UIADD3 URZ, UPT, UPT, URZ, URZ, URZ ;  /* 0x000000fffffff290 */ /* 0x000fe4000fffe0ff */
[----:B-1----:R-:W-:Y:S05]  /*4080*/  @!P4 IADD3 R8, P0, PT, R30, 0x580, RZ ;  /* 0x000005801e08c810 */ /* 0x002fea0007f1e0ff */
[----:B--2---:R-:W-:Y:S01]  /*4090*/  @!P4 IMAD.X R2, RZ, RZ, R31, P0 ;  /* 0x000000ffff02c224 */ /* 0x004fe200000e061f */
[----:B---3--:R-:W-:Y:S07]  /*40a0*/  @!P2 BRA `(.L_x_74) ;  /* 0x000000500088a947 */ /* 0x008fee0003800000 */
.L_x_161:
[----:B------:R-:W-:Y:S01]  /*40b0*/  @!P4 R2UR UR8, R2 ;  /* 0x000000000208c2ca */ /* 0x000fe200000e0000 */
[----:B------:R-:W-:Y:S01]  /*40c0*/  VOTEU.ALL UP1, P4 ;  /* 0x0000000000ff7886 */ /* 0x000fe20002020000 */
[----:B------:R-:W-:Y:S01]  /*40d0*/  @!P4 R2UR UR9, R8 ;  /* 0x000000000809c2ca */ /* 0x000fe200000e0000 */
[----:B-1----:R-:W-:Y:S01]  /*40e0*/  @!P4 IMAD.MOV.U32 R0, RZ, RZ, 0x2000 ;  /* 0x00002000ff00c424 */ /* 0x002fe200078e00ff */
[----:B------:R-:W-:Y:S01]  /*40f0*/  UMOV UR10, 0x0 ;  /* 0x00000000000a7882 */ /* 0x000fe20000000000 */
[----:B------:R-:W-:Y:S01]  /*4100*/  UMOV UR11, 0x10000000 ;  /* 0x10000000000b7882 */ /* 0x000fe20000000000 */
[----:B------:R-:W-:Y:S01]  /*4110*/  @!UP1 UIADD3 UR32, UPT, UPT, UR7, 0x200, URZ ;  /* 0x0000020007209890 */ /* 0x000fe2000fffe0ff */
[----:B------:R-:W-:Y:S06]  /*4120*/  VOTEU.ALL UP1, P4 ;  /* 0x0000000000ff7886 */ /* 0x000fec0002020000 */
[----:B------:R-:W-:Y:S01]  /*4130*/  IMAD.U32 R9, RZ, RZ, UR8 ;  /* 0x00000008ff097e24 */ /* 0x000fe2000f8e00ff */
[----:B------:R-:W-:Y:S01]  /*4140*/  UPRMT UR8, UR37, 0x654, UR33 ;  /* 0x0000065425087896 */ /* 0x000fe20008000021 */
[----:B------:R-:W-:Y:S03]  /*4150*/  IMAD.U32 R8, RZ, RZ, UR9 ;  /* 0x00000009ff087e24 */ /* 0x000fe6000f8e00ff */
[----:B------:R-:W-:Y:S02]  /*4160*/  @!P4 R2UR UR15, R9 ;  /* 0x00000000090fc2ca */ /* 0x000fe400000e0000 */
[----:B------:R-:W-:Y:S02]  /*4170*/  @!P4 R2UR UR14, R8 ;  /* 0x00000000080ec2ca */ /* 0x000fe400000e0000 */
[----:B------:R-:W-:Y:S05]  /*4180*/  @!P4 IADD3 R8, P0, PT, R30, 0x580, RZ ;  /* 0x000005801e08c810 */ /* 0x000fea0007f1e0ff */
[----:B------:R-:W-:Y:S06]  /*4190*/  @!P4 IMAD.X R2, RZ, RZ, R31, P0 ;  /* 0x000000ffff02c224 */ /* 0x000fec00000e061f */
[----:B------:R1:W-:Y:S01]  /*41a0*/  @!UP1 UTMALDG.3D [UR32], [UR14], desc[UR10] ;  /* 0x00000a200e0095b4 */ /* 0x0003e20008011000 */
[----:B------:R1:W-:Y:S01]  /*41b0*/  @!P4 SYNCS.ARRIVE.TRANS64.RED.A0TR RZ, [UR7+0x40], R0 ;  /* 0x00004000ffffc9a7 */ /* 0x0003e20008300407 */
[----:B------:R-:W-:Y:S01]  /*41c0*/  SYNCS.ARRIVE.TRANS64.RED.A1T0 RZ, [UR8], RZ ;  /* 0x000000ffffff79a7 */ /* 0x000fe20008100408 */
[----:B------:R-:W2:Y:S02]  /*41d0*/  SYNCS.PHASECHK.TRANS64.TRYWAIT P2, [UR7+0x68], R14 ;  /* 0x0000680eff0075a7 */ /* 0x000ea40008041107 */
[----:B-12---:R-:W-:Y:S05]  /*41e0*/  @!P2 BRA `(.L_x_75) ;  /* 0x000000500050a947 */ /* 0x006fea0003800000 */
.L_x_163:
[----:B------:R-:W-:Y:S01]  /*41f0*/  @!P4 R2UR UR8, R2 ;  /* 0x000000000208c2ca */ /* 0x000fe200000e0000 */
[----:B------:R-:W-:Y:S01]  /*4200*/  VOTEU.ALL UP1, P4 ;  /* 0x0000000000ff7886 */ /* 0x000fe20002020000 */
[----:B------:R-:W-:Y:S01]  /*4210*/  @!P4 R2UR UR9, R8 ;  /* 0x000000000809c2ca */ /* 0x000fe200000e0000 */
[----:B-1----:R-:W-:Y:S01]  /*4220*/  @!P4 IMAD.MOV.U32 R0, RZ, RZ, 0x2000 ;  /* 0x00002000ff00c424 */ /* 0x002fe200078e00ff */
[----:B------:R-:W-:Y:S01]  /*4230*/  UMOV UR10, 0x0 ;  /* 0x00000000000a7882 */ /* 0x000fe20000000000 */
[----:B------:R-:W-:Y:S01]  /*4240*/  UMOV UR11, 0x10000000 ;  /* 0x10000000000b7882 */ /* 0x000fe20000000000 */
[----:B------:R-:W-:Y:S02]  /*4250*/  @!UP1 UIADD3 UR26, UPT, UPT, UR34, 0x20, URZ ;  /* 0x00000020221a9890 */ /* 0x000fe4000fffe0ff */
[----:B------:R-:W-:Y:S01]  /*4260*/  @!UP1 UIADD3 UR24, UPT, UPT, UR7, 0x2200, URZ ;  /* 0x0000220007189890 */ /* 0x000fe2000fffe0ff */
[----:B------:R-:W-:Y:S01]  /*4270*/  VOTEU.ALL UP1, P4 ;  /* 0x0000000000ff7886 */ /* 0x000fe20002020000 */
[----:B------:R-:W-:Y:S01]  /*4280*/  UMOV UR27, UR35 ;  /* 0x00000023001b7c82 */ /* 0x000fe20008000000 */
[----:B------:R-:W-:Y:S02]  /*4290*/  UMOV UR28, UR36 ;  /* 0x00000024001c7c82 */ /* 0x000fe40008000000 */
        /* <DEDUP_REMOVED lines=12> */
.L_x_165:
[----:B------:R-:W2:Y:S01]  /*4360*/  LDC.64 R12, c[0x0][0xb18] ;  /* 0x0002c600ff0c7b82 */ /* 0x000ea20000000a00 */
[----:B------:R-:W-:Y:S01]  /*4370*/  @!P4 R2UR UR8, R2 ;  /* 0x000000000208c2ca */ /* 0x000fe200000e0000 */
[----:B------:R-:W-:Y:S01]  /*4380*/  VOTEU.ALL UP1, P4 ;  /* 0x0000000000ff7886 */ /* 0x000fe20002020000 */
[----:B------:R-:W-:Y:S01]  /*4390*/  @!P4 R2UR UR9, R8 ;  /* 0x000000000809c2ca */ /* 0x000fe200000e0000 */
[----:B-1----:R-:W-:Y:S01]  /*43a0*/  @!P4 IMAD.MOV.U32 R0, RZ, RZ, 0x2000 ;  /* 0x00002000ff00c424 */ /* 0x002fe200078e00ff */
[----:B------:R-:W-:Y:S03]  /*43b0*/  UMOV UR10, 0x0 ;  /* 0x00000000000a7882 */ /* 0x000fe60000000000 */
[----:B------:R-:W1:Y:S01]  /*43c0*/  @!P1 LDC R2, c[0x0][0xb0c] ;  /* 0x0002c300ff029b82 */ /* 0x000e620000000800 */
[----:B------:R-:W-:Y:S01]  /*43d0*/  @!UP1 UIADD3 UR18, UPT, UPT, UR34, 0x40, URZ ;  /* 0x0000004022129890 */ /* 0x000fe2000fffe0ff */
[----:B------:R-:W-:Y:S01]  /*43e0*/  @P3 SHF.R.U32.HI R26, RZ, 0x10, R21 ;  /* 0x00000010ff1a3819 */ /* 0x000fe20000011615 */
[----:B------:R-:W-:Y:S01]  /*43f0*/  @!UP1 UIADD3 UR16, UPT, UPT, UR7, 0x4200, URZ ;  /* 0x0000420007109890 */ /* 0x000fe2000fffe0ff */
[----:B------:R-:W-:Y:S01]  /*4400*/  VIADD R28, R28, 0x1 ;  /* 0x000000011c1c7836 */ /* 0x000fe20000000000 */
[----:B------:R-:W-:Y:S01]  /*4410*/  VOTEU.ALL UP1, P4 ;  /* 0x0000000000ff7886 */ /* 0x000fe20002020000 */
[----:B------:R-:W-:Y:S01]  /*4420*/  UMOV UR11, 0x10000000 ;  /* 0x10000000000b7882 */ /* 0x000fe20000000000 */
[----:B------:R-:W-:Y:S01]  /*4430*/  UMOV UR19, UR35 ;  /* 0x0000002300137c82 */ /* 0x000fe20008000000 */
[----:B------:R-:W-:Y:S01]  /*4440*/  IMAD.U32 R9, RZ, RZ, UR8 ;  /* 0x00000008ff097e24 */ /* 0x000fe2000f8e00ff */
[----:B------:R-:W-:Y:S01]  /*4450*/  UMOV UR20, UR36 ;  /* 0x0000002400147c82 */ /* 0x000fe20008000000 */
[----:B------:R-:W-:Y:S01]  /*4460*/  IMAD.U32 R8, RZ, RZ, UR9 ;  /* 0x00000009ff087e24 */ /* 0x000fe2000f8e00ff */
[----:B------:R-:W-:Y:S02]  /*4470*/  UPRMT UR8, UR37, 0x654, UR17 ;  /* 0x0000065425087896 */ /* 0x000fe40008000011 */
[----:B------:R-:W-:Y:S02]  /*4480*/  @!P4 R2UR UR15, R9 ;  /* 0x00000000090fc2ca */ /* 0x000fe400000e0000 */
[----:B------:R-:W-:Y:S02]  /*4490*/  @!P4 R2UR UR14, R8 ;  /* 0x00000000080ec2ca */ /* 0x000fe400000e0000 */
[----:B------:R-:W3:Y:S11]  /*44a0*/  LDC.64 R8, c[0x0][0xb10] ;  /* 0x0002c400ff087b82 */ /* 0x000ef60000000a00 */
[----:B------:R1:W-:Y:S01]  /*44b0*/  @!UP1 UTMALDG.3D [UR16], [UR14], desc[UR10] ;  /* 0x00000a100e0095b4 */ /* 0x0003e20008011000 */
[----:B------:R5:W-:Y:S01]  /*44c0*/  @!P4 SYNCS.ARRIVE.TRANS64.RED.A0TR RZ, [UR7+0x50], R0 ;  /* 0x00005000ffffc9a7 */ /* 0x000be20008300407 */
[C---:B---3--:R-:W-:Y:S01]  /*44d0*/  @!P1 IMAD.HI.U32 R8, R11.reuse, R8, RZ ;  /* 0x000000080b089227 */ /* 0x048fe200078e00ff */
[----:B--2---:R-:W-:Y:S02]  /*44e0*/  @!P1 ISETP.NE.AND P0, PT, R12, 0x1, PT ;  /* 0x000000010c00980c */ /* 0x004fe40003f05270 */
[----:B-1----:R-:W-:Y:S01]  /*44f0*/  @!P1 ISETP.NE.AND P2, PT, R2, 0x1, PT ;  /* 0x000000010200980c */ /* 0x002fe20003f45270 */
[----:B------:R-:W-:Y:S01]  /*4500*/  SYNCS.ARRIVE.TRANS64.RED.A1T0 RZ, [UR8], RZ ;  /* 0x000000ffffff79a7 */ /* 0x000fe20008100408 */
[C---:B------:R-:W-:Y:S01]  /*4510*/  @!P1 IMAD.HI.U32 R13, R10.reuse, R13, RZ ;  /* 0x0000000d0a0d9227 */ /* 0x040fe200078e00ff */
[----:B------:R-:W-:Y:S04]  /*4520*/  @!P1 SHF.R.U32.HI R8, RZ, R9, R8 ;  /* 0x00000009ff089219 */ /* 0x000fe80000011608 */
[----:B------:R-:W-:Y:S01]  /*4530*/  @!P1 SEL R8, R11, R8, !P2 ;  /* 0x000000080b089207 */ /* 0x000fe20005000000 */
[----:B------:R-:W1:Y:S01]  /*4540*/  SYNCS.PHASECHK.TRANS64.TRYWAIT P5, [UR7+0x78], R14 ;  /* 0x0000780eff0075a7 */ /* 0x000e6200080a1107 */
[----:B-----5:R-:W2:Y:S02]  /*4550*/  @!P1 LDC R0, c[0x0][0xb20] ;  /* 0x0002c800ff009b82 */ /* 0x020ea40000000800 */
[----:B--2---:R-:W-:Y:S04]  /*4560*/  @!P1 SHF.R.U32.HI R0, RZ, R0, R13 ;  /* 0x00000000ff009219 */ /* 0x004fe8000001160d */
[----:B------:R-:W-:Y:S05]  /*4570*/  @!P1 SEL R9, R10, R0, !P0 ;  /* 0x000000000a099207 */ /* 0x000fea0004000000 */
[----:B------:R-:W-:Y:S02]  /*4580*/  @!P1 IMAD.IADD R0, R9, 0x1, -R8 ;  /* 0x0000000109009824 */ /* 0x000fe400078e0a08 */
[----:B------:R-:W-:Y:S02]  /*4590*/  @!P1 IMAD.IADD R8, R8, 0x1, -R9 ;  /* 0x0000000108089824 */ /* 0x000fe400078e0a09 */
[----:B------:R-:W-:Y:S02]  /*45a0*/  @!P1 IMAD R11, R0, R2, R11 ;  /* 0x00000002000b9224 */ /* 0x000fe400078e020b */
[----:B------:R-:W-:Y:S01]  /*45b0*/  @!P1 IMAD R10, R8, R12, R10 ;  /* 0x0000000c080a9224 */ /* 0x000fe200078e020a */
[----:B-1----:R-:W-:Y:S06]  /*45c0*/  @!P5 BRA `(.L_x_77) ;  /* 0x0000004c0088d947 */ /* 0x002fec0003800000 */
.L_x_167:
[----:B------:R-:W-:Y:S01]  /*45d0*/  @!P4 IADD3 R2, P0, PT, R30, 0x580, RZ ;  /* 0x000005801e02c810 */ /* 0x000fe20007f1e0ff */
[----:B------:R-:W-:Y:S01]  /*45e0*/  VOTEU.ALL UP1, P4 ;  /* 0x0000000000ff7886 */ /* 0x000fe20002020000 */
[----:B------:R-:W-:Y:S01]  /*45f0*/  UMOV UR18, 0x0 ;  /* 0x0000000000127882 */ /* 0x000fe20000000000 */
[----:B------:R-:W-:Y:S01]  /*4600*/  UMOV UR19, 0x10000000 ;  /* 0x1000000000137882 */ /* 0x000fe20000000000 */
[----:B------:R-:W-:Y:S01]  /*4610*/  @!P4 R2UR UR9, R2 ;  /* 0x000000000209c2ca */ /* 0x000fe200000e0000 */
[----:B-1----:R-:W-:Y:S01]  /*4620*/  @!P4 IMAD.X R0, RZ, RZ, R31, P0 ;  /* 0x000000ffff00c224 */ /* 0x002fe200000e061f */
[----:B------:R-:W-:Y:S01]  /*4630*/  @!UP1 UIADD3 UR10, UPT, UPT, UR34, 0x60, URZ ;  /* 0x00000060220a9890 */ /* 0x000fe2000fffe0ff */
[----:B------:R-:W-:Y:S01]  /*4640*/  ISETP.NE.AND P0, PT, R28, 0x2, PT ;  /* 0x000000021c00780c */ /* 0x000fe20003f05270 */
[----:B------:R-:W-:Y:S01]  /*4650*/  UMOV UR11, UR35 ;  /* 0x00000023000b7c82 */ /* 0x000fe20008000000 */
[----:B------:R-:W-:Y:S01]  /*4660*/  UMOV UR12, UR36 ;  /* 0x00000024000c7c82 */ /* 0x000fe20008000000 */
[----:B------:R-:W-:Y:S01]  /*4670*/  @!P4 R2UR UR8, R0 ;  /* 0x000000000008c2ca */ /* 0x000fe200000e0000 */
[----:B------:R-:W-:Y:S01]  /*4680*/  IMAD.IADD R14, R10, 0x1, R86 ;  /* 0x000000010a0e7824 */ /* 0x000fe200078e0256 */
[----:B------:R-:W-:Y:S01]  /*4690*/  @P3 R2UR UR36, R26 ;  /* 0x000000001a2432ca */ /* 0x000fe200000e0000 */
[----:B------:R-:W-:Y:S01]  /*46a0*/  IMAD.IADD R15, R11, 0x1, R87 ;  /* 0x000000010b0f7824 */ /* 0x000fe200078e0257 */
[----:B------:R-:W-:Y:S02]  /*46b0*/  SEL R0, RZ, 0x1, P0 ;  /* 0x00000001ff007807 */ /* 0x000fe40000000000 */
[----:B------:R-:W-:Y:S01]  /*46c0*/  LOP3.LUT R29, R29, 0x1, RZ, 0x3c, !PT ;  /* 0x000000011d1d7812 */ /* 0x000fe200078e3cff */
[----:B------:R-:W-:Y:S01]  /*46d0*/  IMAD.U32 R8, RZ, RZ, UR9 ;  /* 0x00000009ff087e24 */ /* 0x000fe2000f8e00ff */
[----:B------:R-:W-:Y:S01]  /*46e0*/  @!UP1 UIADD3 UR9, UPT, UPT, UR7, 0x58, URZ ;  /* 0x0000005807099890 */ /* 0x000fe2000fffe0ff */
[----:B------:R-:W-:Y:S02]  /*46f0*/  LOP3.LUT R27, R27, R0, RZ, 0x3c, !PT ;  /* 0x000000001b1b7212 */ /* 0x000fe400078e3cff */
[----:B------:R-:W-:Y:S02]  /*4700*/  SEL R28, R28, RZ, P0 ;  /* 0x000000ff1c1c7207 */ /* 0x000fe40000000000 */
[----:B------:R-:W-:Y:S01]  /*4710*/  IMAD.U32 R9, RZ, RZ, UR8 ;  /* 0x00000008ff097e24 */ /* 0x000fe2000f8e00ff */
[----:B------:R-:W-:Y:S01]  /*4720*/  @!P4 R2UR UR14, R8 ;  /* 0x00000000080ec2ca */ /* 0x000fe200000e0000 */
[----:B------:R-:W-:Y:S01]  /*4730*/  @!UP1 UIADD3 UR8, UPT, UPT, UR7, 0x6200, URZ ;  /* 0x0000620007089890 */ /* 0x000fe2000fffe0ff */
[----:B------:R-:W-:Y:S02]  /*4740*/  VOTEU.ALL UP1, P4 ;  /* 0x0000000000ff7886 */ /* 0x000fe40002020000 */
[----:B------:R-:W-:Y:S11]  /*4750*/  @!P4 R2UR UR15, R9 ;  /* 0x00000000090fc2ca */ /* 0x000ff600000e0000 */
[----:B------:R-:W-:Y:S02]  /*4760*/  @!UPT UIADD3 URZ, UPT, UPT, URZ, URZ, URZ ;  /* 0x000000fffffff290 */ /* 0x000fe4000fffe0ff */
[----:B------:R2:W-:Y:S01]  /*4770*/  @!UP1 UTMALDG.3D [UR8], [UR14], desc[UR18] ;  /* 0x000012080e0095b4 */ /* 0x0005e20008011000 */
[----:B------:R2:W-:Y:S01]  /*4780*/  @!P4 SYNCS.ARRIVE.TRANS64.RED.A0TR RZ, [UR7+0x58], R25 ;  /* 0x00005819ffffc9a7 */ /* 0x0005e20008300407 */
[----:B------:R-:W-:Y:S01]  /*4790*/  UPLOP3.LUT UP1, UPT, UPT, UPT, UPT, 0x80, 0x8 ;  /* 0x000000000008789c */ /* 0x000fe20003f2f070 */
[----:B------:R-:W-:Y:S01]  /*47a0*/  SYNCS.ARRIVE.TRANS64.RED.A1T0 RZ, [UR13], RZ ;  /* 0x000000ffffff79a7 */ /* 0x000fe2000810040d */
[----:B------:R-:W-:Y:S09]  /*47b0*/  @P3 BRA `(.L_x_78) ;  /* 0xfffffff000a03947 */ /* 0x000ff2000383ffff */
[----:B------:R-:W-:-:S04]  /*47c0*/  SHF.L.U32 R2, R29, 0x1f, RZ ;  /* 0x0000001f1d027819 */ /* 0x000fc800000006ff */
[----:B------:R-:W1:Y:S02]  /*47d0*/  SYNCS.PHASECHK.TRANS64.TRYWAIT P0, [UR7+0x60], R2 ;  /* 0x00006002ff0075a7 */ /* 0x000e640008001107 */
[----:B-1----:R-:W-:Y:S05]  /*47e0*/  @!P0 BRA `(.L_x_79) ;  /* 0x0000004c00188947 */ /* 0x002fea0003800000 */
.L_x_169:
[----:B------:R-:W3:Y:S02]  /*47f0*/  SYNCS.PHASECHK.TRANS64.TRYWAIT P0, [UR7+0x68], R2 ;  /* 0x00006802ff0075a7 */ /* 0x000ee40008001107 */
[----:B---3--:R-:W-:Y:S05]  /*4800*/  @!P0 BRA `(.L_x_80) ;  /* 0x0000004c00288947 */ /* 0x008fea0003800000 */
.L_x_171:
[----:B------:R-:W3:Y:S02]  /*4810*/  SYNCS.PHASECHK.TRANS64.TRYWAIT P0, [UR7+0x70], R2 ;  /* 0x00007002ff0075a7 */ /* 0x000ee40008001107 */
[----:B---3--:R-:W-:Y:S05]  /*4820*/  @!P0 BRA `(.L_x_81) ;  /* 0x0000004c00388947 */ /* 0x008fea0003800000 */
.L_x_173:
[----:B-1----:R-:W-:-:S07]  /*4830*/  MOV R0, UR7 ;  /* 0x0000000700007c02 */ /* 0x002fce0008000f00 */
.L_x_82:
[----:B-1----:R-:W-:-:S04]  /*4840*/  SHF.L.U32 R2, R29, 0x1f, RZ ;  /* 0x0000001f1d027819 */ /* 0x002fc800000006ff */
[----:B------:R1:W3:Y:S03]  /*4850*/  SYNCS.PHASECHK.TRANS64.TRYWAIT P0, [R0+URZ+0x78], R2 ;  /* 0x00007802000075a7 */ /* 0x0002e600080011ff */
[----:B---3--:R-:W-:Y:S05]  /*4860*/  @!P0 NANOSLEEP.SYNCS 0x989680 ;  /* 0x009896800000895d */ /* 0x008fea0003900000 */
[----:B------:R-:W3:Y:S02]  /*4870*/  @!P0 SYNCS.PHASECHK.TRANS64 P0, [R0+URZ+0x78], R2 ;  /* 0x00007802000085a7 */ /* 0x000ee400080010ff */
[----:B--23--:R-:W-:Y:S05]  /*4880*/  @P0 EXIT ;  /* 0x000000000000094d */ /* 0x00cfea0003800000 */
[----:B------:R-:W-:Y:S05]  /*4890*/  BRA `(.L_x_82) ;  /* 0xfffffffc00e87947 */ /* 0x000fea000383ffff */
.L_x_67:
[----:B------:R-:W-:-:S06]  /*48a0*/  UISETP.GE.AND UP1, UPT, UR8, 0x4, UPT ;  /* 0x000000040800788c */ /* 0x000fcc000bf26270 */
[----:B------:R-:W-:-:S13]  /*48b0*/  PLOP3.LUT P0, PT, PT, PT, UP1, 0x80, 0x8 ;  /* 0x000000000008781c */ /* 0x000fda0003f0f018 */
[----:B------:R-:W-:Y:S05]  /*48c0*/  @!P0 EXIT ;  /* 0x000000000000894d */ /* 0x000fea0003800000 */
[----:B------:R-:W-:Y:S01]  /*48d0*/  BAR.SYNC.DEFER_BLOCKING 0x6, 0xa0 ;  /* 0x0182800000007b1d */ /* 0x000fe20000010000 */
[C---:B------:R-:W-:Y:S01]  /*48e0*/  IMAD.SHL.U32 R2, R101.reuse, 0x20, RZ ;  /* 0x0000002065027824 */ /* 0x040fe200078e00ff */
[C---:B------:R-:W-:Y:S01]  /*48f0*/  SHF.L.U32 R46, R101.reuse, 0x10, RZ ;  /* 0x00000010652e7819 */ /* 0x040fe200000006ff */
[C---:B------:R-:W-:Y:S01]  /*4900*/  IMAD.SHL.U32 R100, R101.reuse, 0x4, RZ ;  /* 0x0000000465647824 */ /* 0x040fe200078e00ff */
[C---:B------:R-:W-:Y:S01]  /*4910*/  LOP3.LUT R102, R101.reuse, 0x60, RZ, 0xc0, !PT ;  /* 0x0000006065667812 */ /* 0x040fe200078ec0ff */
[----:B------:R-:W-:Y:S01]  /*4920*/  HFMA2 R97, -RZ, RZ, 0, 5.9604644775390625e-08 ;  /* 0x00000001ff617431 */ /* 0x000fe200000001ff */
[----:B------:R-:W-:Y:S02]  /*4930*/  UMOV UR48, 0x400 ;  /* 0x0000040000307882 */ /* 0x000fe40000000000 */
[----:B------:R-:W1:Y:S01]  /*4940*/  LDC R91, c[0x0][0x370] ;  /* 0x0000dc00ff5b7b82 */ /* 0x000e620000000800 */
[----:B------:R-:W-:Y:S01]  /*4950*/  ULEA UR48, UR37, UR48, 0x18 ;  /* 0x0000003025307291 */ /* 0x000fe2000f8ec0ff */
[----:B------:R-:W-:Y:S01]  /*4960*/  LOP3.LUT R3, R2, 0xc0, RZ, 0xc0, !PT ;  /* 0x000000c002037812 */ /* 0x000fe200078ec0ff */
[----:B------:R-:W-:Y:S01]  /*4970*/  HFMA2 R95, -RZ, RZ, 0, 0 ;  /* 0x00000000ff5f7431 */ /* 0x000fe200000001ff */
[----:B------:R-:W-:Y:S01]  /*4980*/  LOP3.LUT R99, R101, 0x2, RZ, 0xc0, !PT ;  /* 0x0000000265637812 */ /* 0x000fe200078ec0ff */
[----:B------:R-:W-:Y:S01]  /*4990*/  UIADD3 UR4, UPT, UPT, UR48, 0x200, URZ ;  /* 0x0000020030047890 */ /* 0x000fe2000fffe0ff */
[----:B------:R-:W-:Y:S01]  /*49a0*/  LOP3.LUT R100, R3, 0x18, R100, 0xf8, !PT ;  /* 0x0000001803647812 */ /* 0x000fe200078ef864 */
[----:B------:R-:W-:Y:S01]  /*49b0*/  IMAD.MOV.U32 R45, RZ, RZ, RZ ;  /* 0x000000ffff2d7224 */ /* 0x000fe200078e00ff */
[----:B------:R-:W2:Y:S01]  /*49c0*/  LDC R42, c[0x0][0xb0c] ;  /* 0x0002c300ff2a7b82 */ /* 0x000ea20000000800 */
[----:B------:R-:W-:Y:S01]  /*49d0*/  LOP3.LUT R46, R46, 0x600000, RZ, 0xc0, !PT ;  /* 0x006000002e2e7812 */ /* 0x000fe200078ec0ff */
[----:B------:R-:W-:Y:S01]  /*49e0*/  IMAD.MOV.U32 R105, RZ, RZ, RZ ;  /* 0x000000ffff697224 */ /* 0x000fe200078e00ff */
[----:B------:R-:W-:Y:S01]  /*49f0*/  LOP3.LUT R100, R100, 0xf20, R2, 0xf8, !PT ;  /* 0x00000f2064647812 */ /* 0x000fe200078ef802 */
[----:B------:R-:W-:Y:S01]  /*4a00*/  IMAD.U32 R93, RZ, RZ, UR4 ;  /* 0x00000004ff5d7e24 */ /* 0x000fe2000f8e00ff */
[----:B------:R-:W-:Y:S01]  /*4a10*/  LOP3.LUT R101, R101, 0x4, RZ, 0xc0, !PT ;  /* 0x0000000465657812 */ /* 0x000fe200078ec0ff */
[----:B------:R-:W4:Y:S01]  /*4a20*/  LDCU.64 UR52, c[0x0][0x348] ;  /* 0x00006900ff3477ac */ /* 0x000f220008000a00 */
[----:B------:R-:W-:Y:S01]  /*4a30*/  MOV R96, RZ ;  /* 0x000000ff00607202 */ /* 0x000fe20000000f00 */
[----:B------:R-:W1:Y:S01]  /*4a40*/  LDC R89, c[0x0][0xb20] ;  /* 0x0002c800ff597b82 */ /* 0x000e620000000800 */
[----:B------:R-:W3:Y:S01]  /*4a50*/  LDS R0, [UR48+0x140] ;  /* 0x00014030ff007984 */ /* 0x000ee20008000800 */
[----:B------:R-:W-:Y:S01]  /*4a60*/  IMAD R100, R100, 0x2, R93 ;  /* 0x0000000264647824 */ /* 0x000fe200078e025d */
[----:B------:R-:W1:Y:S03]  /*4a70*/  LDCU.64 UR38, c[0x0][0x888] ;  /* 0x00011100ff2677ac */ /* 0x000e660008000a00 */
[--C-:B------:R-:W-:Y:S01]  /*4a80*/  IMAD R99, R99, -0x10, R100.reuse ;  /* 0xfffffff063637824 */ /* 0x100fe200078e0264 */
[----:B------:R-:W1:Y:S01]  /*4a90*/  LDCU.64 UR44, c[0x0][0x890] ;  /* 0x00011200ff2c77ac */ /* 0x000e620008000a00 */
[----:B------:R-:W1:Y:S01]  /*4aa0*/  LDC R41, c[0x0][0xb30] ;  /* 0x0002cc00ff297b82 */ /* 0x000e620000000800 */
[----:B------:R-:W-:Y:S01]  /*4ab0*/  IMAD R98, R101, -0x10, R100 ;  /* 0xfffffff065627824 */ /* 0x000fe200078e0264 */
[----:B------:R-:W-:Y:S01]  /*4ac0*/  UMOV UR49, URZ ;  /* 0x000000ff00317c82 */ /* 0x000fe20008000000 */
[----:B------:R-:W-:-:S05]  /*4ad0*/  UMOV UR51, URZ ;  /* 0x000000ff00337c82 */ /* 0x000fca0008000000 */
[----:B------:R-:W1:Y:S08]  /*4ae0*/  LDC.64 R84, c[0x0][0xb10] ;  /* 0x0002c400ff547b82 */ /* 0x000e700000000a00 */
[----:B------:R-:W1:Y:S08]  /*4af0*/  LDC.64 R38, c[0x0][0xb18] ;  /* 0x0002c600ff267b82 */ /* 0x000e700000000a00 */
[----:B------:R-:W1:Y:S08]  /*4b00*/  LDC.64 R36, c[0x0][0xb28] ;  /* 0x0002ca00ff247b82 */ /* 0x000e700000000a00 */
[----:B------:R-:W1:Y:S01]  /*4b10*/  LDC.64 R82, c[0x0][0x8b0] ;  /* 0x00022c00ff527b82 */ /* 0x000e620000000a00 */
[----:B---3--:R-:W-:-:S07]  /*4b20*/  IMAD.IADD R46, R0, 0x1, R46 ;  /* 0x00000001002e7824 */ /* 0x008fce00078e022e */
[----:B------:R-:W3:Y:S08]  /*4b30*/  LDC.64 R80, c[0x0][0x8a8] ;  /* 0x00022a00ff507b82 */ /* 0x000ef00000000a00 */
[----:B--2-4-:R-:W1:Y:S02]  /*4b40*/  LDC R90, c[0x0][0x374] ;  /* 0x0000dd00ff5a7b82 */ /* 0x014e640000000800 */
.L_x_126:
[----:B------:R-:W-:Y:S02]  /*4b50*/  LEA R0, R105, UR48, 0x3 ;  /* 0x0000003069007c11 */ /* 0x000fe4000f8e18ff */
[----:B------:R-:W-:Y:S02]  /*4b60*/  SHF.L.U32 R2, R95, 0x1f, RZ ;  /* 0x0000001f5f027819 */ /* 0x000fe400000006ff */
[----:B-1----:R-:W-:Y:S02]  /*4b70*/  LEA R16, R105, UR48, 0x4 ;  /* 0x0000003069107c11 */ /* 0x002fe4000f8e20ff */
[----:B------:R-:W2:Y:S02]  /*4b80*/  SYNCS.PHASECHK.TRANS64.TRYWAIT P0, [R0+URZ+0x90], R2 ;  /* 0x00009002000075a7 */ /* 0x000ea400080011ff */
[----:B--23--:R-:W-:Y:S05]  /*4b90*/  @!P0 BRA `(.L_x_83) ;  /* 0x0000004800748947 */ /* 0x00cfea0003800000 */
.L_x_174:
[----:B------:R-:W4:Y:S01]  /*4ba0*/  LDC.64 R10, c[0x0][0xb10] ;  /* 0x0002c400ff0a7b82 */ /* 0x000f220000000a00 */
[----:B------:R-:W3:Y:S01]  /*4bb0*/  LDS.128 R16, [R16+0x120] ;  /* 0x0001200010107984 */ /* 0x000ee20000000c00 */
[----:B-1----:R-:W-:Y:S01]  /*4bc0*/  ISETP.NE.AND P1, PT, R41, 0x1, PT ;  /* 0x000000012900780c */ /* 0x002fe20003f25270 */
[----:B--2---:R-:W-:Y:S01]  /*4bd0*/  VIADD R0, R0, 0xa0 ;  /* 0x000000a000007836 */ /* 0x004fe20000000000 */
[----:B------:R-:W-:Y:S04]  /*4be0*/  ISETP.GE.AND P0, PT, R40, 0x1, PT ;  /* 0x000000012800780c */ /* 0x000fe80003f06270 */
[----:B------:R-:W1:Y:S01]  /*4bf0*/  LDC.64 R8, c[0x0][0xb18] ;  /* 0x0002c600ff087b82 */ /* 0x000e620000000a00 */
[----:B------:R-:W-:Y:S01]  /*4c00*/  PRMT R0, RZ, 0x654, R0 ;  /* 0x00000654ff007816 */ /* 0x000fe20000000000 */
[----:B------:R-:W-:Y:S01]  /*4c10*/  @!PT LDS RZ, [RZ] ;  /* 0x00000000fffff984 */ /* 0x000fe20000000800 */
[----:B------:R-:W-:Y:S01]  /*4c20*/  @!PT LDS RZ, [RZ] ;  /* 0x00000000fffff984 */ /* 0x000fe20000000800 */
[----:B------:R-:W-:Y:S01]  /*4c30*/  @!PT LDS RZ, [RZ] ;  /* 0x00000000fffff984 */ /* 0x000fe20000000800 */
[----:B------:R-:W-:Y:S01]  /*4c40*/  @!PT LDS RZ, [RZ] ;  /* 0x00000000fffff984 */ /* 0x000fe20000000800 */
[----:B------:R2:W-:Y:S06]  /*4c50*/  MEMBAR.ALL.CTA ;  /* 0x0000000000007992 */ /* 0x0005ec0000008000 */
[----:B--2---:R-:W2:Y:S01]  /*4c60*/  FENCE.VIEW.ASYNC.S ;  /* 0x00000000000073c6 */ /* 0x004ea20000000000 */
[----:B------:R-:W1:Y:S08]  /*4c70*/  @!P1 LDC R12, c[0x0][0xb20] ;  /* 0x0002c800ff0c9b82 */ /* 0x000e700000000800 */
[----:B------:R-:W1:Y:S01]  /*4c80*/  @!P1 LDC R7, c[0x0][0xb0c] ;  /* 0x0002c300ff079b82 */ /* 0x000e620000000800 */
[----:B--2---:R2:W-:Y:S01]  /*4c90*/  SYNCS.ARRIVE.TRANS64.RED.A1T0 RZ, [R0+URZ], RZ ;  /* 0x000000ff00ff79a7 */ /* 0x0045e200081004ff */
[----:B---3--:R-:W-:Y:S04]  /*4ca0*/  LOP3.LUT P4, RZ, R18, 0x1, RZ, 0xc0, !PT ;  /* 0x0000000112ff7812 */ /* 0x008fe8000788c0ff */
[----:B------:R-:W-:Y:S09]  /*4cb0*/  P2R R103, PR, RZ, 0x10 ;  /* 0x00000010ff677803 */ /* 0x000ff20000000000 */
[----:B------:R-:W-:Y:S02]  /*4cc0*/  @P4 MOV R44, R16 ;  /* 0x00000010002c4202 */ /* 0x000fe40000000f00 */
[----:B------:R-:W-:Y:S01]  /*4cd0*/  @P4 LOP3.LUT R43, R17, 0xffff, RZ, 0xc0, !PT ;  /* 0x0000ffff112b4812 */ /* 0x000fe200078ec0ff */
[----:B--2-4-:R-:W-:Y:S06]  /*4ce0*/  @!P0 BRA `(.L_x_84) ;  /* 0x0000000000a48947 */ /* 0x014fec0003800000 */
[----:B------:R-:W-:Y:S01]  /*4cf0*/  IMAD.HI.U32 R0, R90, R39, RZ ;  /* 0x000000275a007227 */ /* 0x000fe200078e00ff */
[----:B------:R-:W-:Y:S02]  /*4d00*/  ISETP.NE.AND P0, PT, R38, 0x1, PT ;  /* 0x000000012600780c */ /* 0x000fe40003f05270 */
[----:B------:R-:W-:Y:S01]  /*4d10*/  ISETP.NE.AND P2, PT, R40, 0x1, PT ;  /* 0x000000012800780c */ /* 0x000fe20003f45270 */
[----:B------:R-:W-:Y:S01]  /*4d20*/  IMAD.HI.U32 R4, R91, R84, RZ ;  /* 0x000000545b047227 */ /* 0x000fe200078e00ff */
[----:B------:R-:W-:Y:S02]  /*4d30*/  SHF.R.U32.HI R0, RZ, R89, R0 ;  /* 0x00000059ff007219 */ /* 0x000fe40000011600 */
[----:B------:R-:W-:Y:S01]  /*4d40*/  ISETP.NE.AND P3, PT, R42, 0x1, PT ;  /* 0x000000012a00780c */ /* 0x000fe20003f65270 */
[----:B------:R-:W-:Y:S01]  /*4d50*/  IMAD.HI.U32 R6, R43, R39, RZ ;  /* 0x000000272b067227 */ /* 0x000fe200078e00ff */
[-C--:B------:R-:W-:Y:S02]  /*4d60*/  SHF.R.U32.HI R4, RZ, R85.reuse, R4 ;  /* 0x00000055ff047219 */ /* 0x080fe40000011604 */
[----:B------:R-:W-:Y:S01]  /*4d70*/  SEL R0, R90, R0, !P0 ;  /* 0x000000005a007207 */ /* 0x000fe20004000000 */
[----:B------:R-:W-:Y:S01]  /*4d80*/  IMAD.HI.U32 R5, R44, R84, RZ ;  /* 0x000000542c057227 */ /* 0x000fe200078e00ff */
[----:B------:R-:W-:Y:S03]  /*4d90*/  SEL R4, R91, R4, !P3 ;  /* 0x000000045b047207 */ /* 0x000fe60005800000 */
[-C--:B------:R-:W-:Y:S01]  /*4da0*/  IMAD.HI.U32 R3, R0, R36.reuse, RZ ;  /* 0x0000002400037227 */ /* 0x080fe200078e00ff */
[----:B------:R-:W-:Y:S03]  /*4db0*/  SHF.R.U32.HI R5, RZ, R85, R5 ;  /* 0x00000055ff057219 */ /* 0x000fe60000011605 */
[----:B------:R-:W-:Y:S01]  /*4dc0*/  IMAD.HI.U32 R2, R4, R36, RZ ;  /* 0x0000002404027227 */ /* 0x000fe200078e00ff */
[----:B------:R-:W-:Y:S02]  /*4dd0*/  @P2 SHF.R.U32.HI R0, RZ, R37, R3 ;  /* 0x00000025ff002219 */ /* 0x000fe40000011603 */
[----:B------:R-:W-:Y:S02]  /*4de0*/  SHF.R.U32.HI R3, RZ, R89, R6 ;  /* 0x00000059ff037219 */ /* 0x000fe40000011606 */
[----:B------:R-:W-:Y:S01]  /*4df0*/  @P2 SHF.R.U32.HI R4, RZ, R37, R2 ;  /* 0x00000025ff042219 */ /* 0x000fe20000011602 */
[----:B------:R-:W-:Y:S01]  /*4e00*/  IMAD R0, R40, R0, RZ ;  /* 0x0000000028007224 */ /* 0x000fe200078e02ff */
[----:B------:R-:W-:Y:S02]  /*4e10*/  SEL R3, R43, R3, !P0 ;  /* 0x000000032b037207 */ /* 0x000fe40004000000 */
[----:B------:R-:W-:Y:S01]  /*4e20*/  SEL R2, R44, R5, !P3 ;  /* 0x000000052c027207 */ /* 0x000fe20005800000 */
[----:B------:R-:W-:Y:S01]  /*4e30*/  IMAD R5, R40, R4, RZ ;  /* 0x0000000428057224 */ /* 0x000fe200078e02ff */
[C---:B------:R-:W-:Y:S01]  /*4e40*/  ISETP.GE.AND P0, PT, R3.reuse, R0, PT ;  /* 0x000000000300720c */ /* 0x040fe20003f06270 */
[C---:B------:R-:W-:Y:S03]  /*4e50*/  IMAD.HI.U32 R0, R3.reuse, R36, RZ ;  /* 0x0000002403007227 */ /* 0x040fe600078e00ff */
[C---:B------:R-:W-:Y:S02]  /*4e60*/  ISETP.GE.OR P0, PT, R2.reuse, R5, P0 ;  /* 0x000000050200720c */ /* 0x040fe40000706670 */
[----:B------:R-:W-:Y:S04]  /*4e70*/  SHF.R.U32.HI R0, RZ, R37, R0 ;  /* 0x00000025ff007219 */ /* 0x000fe80000011600 */
[C---:B------:R-:W-:Y:S05]  /*4e80*/  SEL R6, R3.reuse, R0, !P2 ;  /* 0x0000000003067207 */ /* 0x040fea0005000000 */
        /* <DEDUP_REMOVED lines=14> */
[----:B------:R-:W-:Y:S07]  /*4f70*/  IMAD R43, R3, R38, R43 ;  /* 0x00000026032b7224 */ /* 0x000fee00078e022b */
.L_x_84:
[----:B-1----:R-:W-:Y:S01]  /*4f80*/  @!P1 ISETP.NE.AND P0, PT, R8, 0x1, PT ;  /* 0x000000010800980c */ /* 0x002fe20003f05270 */
[----:B------:R-:W-:Y:S01]  /*4f90*/  @!P1 IMAD.HI.U32 R2, R43, R9, RZ ;  /* 0x000000092b029227 */ /* 0x000fe200078e00ff */
[----:B------:R-:W-:Y:S01]  /*4fa0*/  R2UR UR42, R15 ;  /* 0x000000000f2a72ca */ /* 0x000fe200000e0000 */
[----:B------:R-:W-:Y:S01]  /*4fb0*/  BSSY.RECONVERGENT B6, `(.L_x_85) ;  /* 0x0000031000067945 */ /* 0x000fe20003800200 */
[----:B------:R-:W-:Y:S01]  /*4fc0*/  R2UR UR41, R14 ;  /* 0x000000000e2972ca */ /* 0x000fe200000e0000 */
[C---:B------:R-:W-:Y:S01]  /*4fd0*/  @!P1 IMAD.HI.U32 R0, R44.reuse, R10, RZ ;  /* 0x0000000a2c009227 */ /* 0x040fe200078e00ff */
[----:B------:R-:W-:Y:S02]  /*4fe0*/  @!P1 SHF.R.U32.HI R2, RZ, R12, R2 ;  /* 0x0000000cff029219 */ /* 0x000fe40000011602 */
[----:B------:R-:W-:Y:S01]  /*4ff0*/  @!P1 ISETP.NE.AND P2, PT, R7, 0x1, PT ;  /* 0x000000010700980c */ /* 0x000fe20003f45270 */
[----:B------:R-:W-:Y:S01]  /*5000*/  VIADD R105, R105, 0x1 ;  /* 0x0000000169697836 */ /* 0x000fe20000000000 */
[----:B------:R-:W-:Y:S02]  /*5010*/  @!P1 SEL R2, R43, R2, !P0 ;  /* 0x000000022b029207 */ /* 0x000fe40004000000 */
[----:B------:R-:W-:Y:S02]  /*5020*/  @!P1 SHF.R.U32.HI R0, RZ, R11, R0 ;  /* 0x0000000bff009219 */ /* 0x000fe40000011600 */
[----:B------:R-:W-:Y:S01]  /*5030*/  LOP3.LUT P0, RZ, R93, 0x1b0, RZ, 0xc0, !PT ;  /* 0x000001b05dff7812 */ /* 0x000fe2000780c0ff */
[----:B------:R-:W-:Y:S01]  /*5040*/  USHF.L.U32 UR42, UR42, 0x7, URZ ;  /* 0x000000072a2a7899 */ /* 0x000fe200080006ff */
[----:B------:R-:W-:Y:S01]  /*5050*/  @!P1 SEL R3, R44, R0, !P2 ;  /* 0x000000002c039207 */ /* 0x000fe20005000000 */
[----:B------:R-:W-:Y:S01]  /*5060*/  USHF.L.U32 UR41, UR41, 0x7, URZ ;  /* 0x0000000729297899 */ /* 0x000fe200080006ff */
[----:B------:R-:W-:Y:S03]  /*5070*/  @P4 SHF.R.U32.HI R94, RZ, 0x10, R17 ;  /* 0x00000010ff5e4819 */ /* 0x000fe60000011611 */
[----:B------:R-:W-:Y:S02]  /*5080*/  @!P1 IMAD.IADD R0, R2, 0x1, -R3 ;  /* 0x0000000102009824 */ /* 0x000fe400078e0a03 */
[----:B------:R-:W-:Y:S02]  /*5090*/  @!P1 IMAD.IADD R2, R3, 0x1, -R2 ;  /* 0x0000000103029824 */ /* 0x000fe400078e0a02 */
[----:B------:R-:W-:Y:S02]  /*50a0*/  @!P1 IMAD R44, R0, R7, R44 ;  /* 0x00000007002c9224 */ /* 0x000fe400078e022c */
[----:B------:R-:W-:Y:S01]  /*50b0*/  @!P1 IMAD R43, R2, R8, R43 ;  /* 0x00000008022b9224 */ /* 0x000fe200078e022b */
[----:B------:R-:W-:Y:S06]  /*50c0*/  @!P0 BRA `(.L_x_86) ;  /* 0x00000000007c8947 */ /* 0x000fec0003800000 */
[----:B------:R-:W1:Y:S01]  /*50d0*/  LDCU.64 UR8, c[0x4][0x80] ;  /* 0x01001000ff0877ac */ /* 0x000e620008000a00 */
[----:B------:R-:W-:Y:S01]  /*50e0*/  MOV R2, 0x0 ;  /* 0x0000000000027802 */ /* 0x000fe20000000f00 */
[----:B------:R-:W-:Y:S02]  /*50f0*/  HFMA2 R12, -RZ, RZ, 0, 5.9604644775390625e-08 ;  /* 0x00000001ff0c7431 */ /* 0x000fe400000001ff */
[----:B------:R-:W-:Y:S01]  /*5100*/  IMAD.MOV.U32 R8, RZ, RZ, 0x70 ;  /* 0x00000070ff087424 */ /* 0x000fe200078e00ff */
[----:B------:R2:W3:Y:S01]  /*5110*/  LDC.64 R14, c[0x4][R2] ;  /* 0x01000000020e7b82 */ /* 0x0004e20000000a00 */
[----:B------:R-:W4:Y:S01]  /*5120*/  LDCU.64 UR6, c[0x4][0x88] ;  /* 0x01001100ff0677ac */ /* 0x000f220008000a00 */
[----:B------:R-:W-:Y:S01]  /*5130*/  IMAD.MOV.U32 R13, RZ, RZ, RZ ;  /* 0x000000ffff0d7224 */ /* 0x000fe200078e00ff */
[----:B------:R-:W2:Y:S01]  /*5140*/  LDCU.64 UR4, c[0x4][0x8] ;  /* 0x01000100ff0477ac */ /* 0x000ea20008000a00 */
[----:B-1----:R-:W-:Y:S01]  /*5150*/  MOV R5, UR9 ;  /* 0x0000000900057c02 */ /* 0x002fe20008000f00 */
[----:B------:R-:W-:Y:S01]  /*5160*/  IMAD.U32 R4, RZ, RZ, UR8 ;  /* 0x00000008ff047e24 */ /* 0x000fe2000f8e00ff */
[----:B----4-:R-:W-:Y:S01]  /*5170*/  MOV R7, UR7 ;  /* 0x0000000700077c02 */ /* 0x010fe20008000f00 */
[----:B------:R-:W-:Y:S01]  /*5180*/  IMAD.U32 R6, RZ, RZ, UR6 ;  /* 0x00000006ff067e24 */ /* 0x000fe2000f8e00ff */
[----:B--2---:R-:W-:Y:S01]  /*5190*/  MOV R11, UR5 ;  /* 0x00000005000b7c02 */ /* 0x004fe20008000f00 */
[----:B------:R-:W-:Y:S02]  /*51a0*/  IMAD.U32 R10, RZ, RZ, UR4 ;  /* 0x00000004ff0a7e24 */ /* 0x000fe4000f8e00ff */
[----:B------:R-:W-:Y:S07]  /*51b0*/  LEPC R20, `(.L_x_87) ;  /* 0x000000001014794e */ /* 0x000fee0000000000 */
[----:B---3-5:R-:W-:Y:S05]  /*51c0*/  CALL.ABS.NOINC R14 ;  /* 0x000000000e007343 */ /* 0x028fea0003c00000 */
.L_x_87:
[----:B------:R-:W1:Y:S01]  /*51d0*/  LDCU.64 UR8, c[0x4][0x80] ;  /* 0x01001000ff0877ac */ /* 0x000e620008000a00 */
[----:B------:R-:W2:Y:S01]  /*51e0*/  LDC.64 R2, c[0x4][R2] ;  /* 0x0100000002027b82 */ /* 0x000ea20000000a00 */
[----:B------:R-:W-:Y:S02]  /*51f0*/  HFMA2 R12, -RZ, RZ, 0, 5.9604644775390625e-08 ;  /* 0x00000001ff0c7431 */ /* 0x000fe400000001ff */
[----:B------:R-:W-:Y:S02]  /*5200*/  IMAD.MOV.U32 R8, RZ, RZ, 0x70 ;  /* 0x00000070ff087424 */ /* 0x000fe400078e00ff */
[----:B------:R-:W-:Y:S01]  /*5210*/  IMAD.MOV.U32 R13, RZ, RZ, RZ ;  /* 0x000000ffff0d7224 */ /* 0x000fe200078e00ff */
[----:B------:R-:W3:Y:S01]  /*5220*/  LDCU.64 UR6, c[0x4][0x88] ;  /* 0x01001100ff0677ac */ /* 0x000ee20008000a00 */
[----:B------:R-:W4:Y:S01]  /*5230*/  LDCU.64 UR4, c[0x4][0x8] ;  /* 0x01000100ff0477ac */ /* 0x000f220008000a00 */
[----:B-1----:R-:W-:Y:S02]  /*5240*/  MOV R4, UR8 ;  /* 0x0000000800047c02 */ /* 0x002fe40008000f00 */
[----:B------:R-:W-:Y:S02]  /*5250*/  MOV R5, UR9 ;  /* 0x0000000900057c02 */ /* 0x000fe40008000f00 */
[----:B---3--:R-:W-:Y:S01]  /*5260*/  MOV R7, UR7 ;  /* 0x0000000700077c02 */ /* 0x008fe20008000f00 */
[----:B------:R-:W-:Y:S01]  /*5270*/  IMAD.U32 R6, RZ, RZ, UR6 ;  /* 0x00000006ff067e24 */ /* 0x000fe2000f8e00ff */
[----:B----4-:R-:W-:Y:S01]  /*5280*/  MOV R11, UR5 ;  /* 0x00000005000b7c02 */ /* 0x010fe20008000f00 */
[----:B------:R-:W-:Y:S02]  /*5290*/  IMAD.U32 R10, RZ, RZ, UR4 ;  /* 0x00000004ff0a7e24 */ /* 0x000fe4000f8e00ff */
[----:B------:R-:W-:Y:S07]  /*52a0*/  LEPC R20, `(.L_x_86) ;  /* 0x000000001014794e */ /* 0x000fee0000000000 */
[----:B--2---:R-:W-:Y:S05]  /*52b0*/  CALL.ABS.NOINC R2 ;  /* 0x0000000002007343 */ /* 0x004fea0003c00000 */
.L_x_86:
[----:B------:R-:W-:Y:S05]  /*52c0*/  BSYNC.RECONVERGENT B6 ;  /* 0x0000000000067941 */ /* 0x000fea0003800200 */
.L_x_85:
[----:B------:R-:W-:Y:S01]  /*52d0*/  ISETP.NE.U32.AND P4, PT, R82, RZ, PT ;  /* 0x000000ff5200720c */ /* 0x000fe20003f85070 */
[----:B------:R-:W-:Y:S01]  /*52e0*/  UISETP.NE.AND UP2, UPT, UR50, URZ, UPT ;  /* 0x000000ff3200728c */ /* 0x000fe2000bf45270 */
[----:B------:R-:W-:Y:S01]  /*52f0*/  ISETP.NE.U32.AND P2, PT, RZ, UR38, PT ;  /* 0x00000026ff007c0c */ /* 0x000fe2000bf45070 */
[----:B------:R-:W-:Y:S01]  /*5300*/  UISETP.NE.U32.AND UP1, UPT, UR44, URZ, UPT ;  /* 0x000000ff2c00728c */ /* 0x000fe2000bf25070 */
[----:B------:R-:W-:Y:S01]  /*5310*/  ISETP.NE.AND.EX P4, PT, R83, RZ, PT, P4 ;  /* 0x000000ff5300720c */ /* 0x000fe20003f85340 */
[----:B------:R-:W-:Y:S01]  /*5320*/  UPLOP3.LUT UP0, UPT, UPT, UPT, UPT, 0x40, 0x4 ;  /* 0x000000000004789c */ /* 0x000fe20003f0e870 */
[----:B------:R-:W-:Y:S01]  /*5330*/  ISETP.NE.AND.EX P2, PT, RZ, UR39, PT, P2 ;  /* 0x00000027ff007c0c */ /* 0x000fe2000bf45320 */
[----:B------:R-:W-:Y:S01]  /*5340*/  UISETP.NE.AND.EX UP1, UPT, UR45, URZ, UPT, UP1 ;  /* 0x000000ff2d00728c */ /* 0x000fe2000bf25310 */
[----:B------:R-:W-:Y:S04]  /*5350*/  PLOP3.LUT P1, PT, PT, PT, UP2, 0x80, 0x8 ;  /* 0x000000000008781c */ /* 0x000fe80003f2f028 */
[----:B------:R-:W-:Y:S06]  /*5360*/  @UP2 UPLOP3.LUT UP0, UPT, UPT, UPT, UP1, 0x80, 0x8 ;  /* 0x000000000008289c */ /* 0x000fec0003f0f010 */
[----:B------:R-:W-:Y:S01]  /*5370*/  PLOP3.LUT P0, PT, PT, PT, UP0, 0x80, 0x8 ;  /* 0x000000000008781c */ /* 0x000fe20003f0f008 */
[----:B------:R-:W-:Y:S01]  /*5380*/  @!UPT UIADD3 URZ, UPT, UPT, URZ, URZ, URZ ;  /* 0x000000fffffff290 */ /* 0x000fe2000fffe0ff */
[----:B------:R-:W-:Y:S11]  /*5390*/  BRA.U !UP1, `(.L_x_88) ;  /* 0x0000000109387547 */ /* 0x000ff6000b800000 */
[----:B------:R-:W-:Y:S01]  /*53a0*/  UISETP.NE.U32.AND UP0, UPT, UR38, URZ, UPT ;  /* 0x000000ff2600728c */ /* 0x000fe2000bf05070 */
[----:B------:R-:W-:Y:S02]  /*53b0*/  HFMA2 R0, -RZ, RZ, 0, 5.9604644775390625e-08 ;  /* 0x00000001ff007431 */ /* 0x000fe400000001ff */
[----:B------:R-:W-:Y:S01]  /*53c0*/  IMAD.MOV.U32 R88, RZ, RZ, 0x1 ;  /* 0x00000001ff587424 */ /* 0x000fe200078e00ff */
[----:B------:R-:W-:Y:S06]  /*53d0*/  UISETP.NE.AND.EX UP0, UPT, UR39, URZ, UPT, UP0 ;  /* 0x000000ff2700728c */ /* 0x000fec000bf05300 */
[----:B------:R-:W-:Y:S05]  /*53e0*/  PLOP3.LUT P3, PT, PT, PT, UP0, 0x80, 0x8 ;  /* 0x000000000008781c */ /* 0x000fea0003f6f008 */
[----:B------:R-:W1:Y:S01]  /*53f0*/  @UP0 LDCU.64 UR6, c[0x0][0x888] ;  /* 0x00011100ff0607ac */ /* 0x000e620008000a00 */
[----:B------:R-:W-:Y:S07]  /*5400*/  @UP0 UIMAD UR4, UR36, UR44, URZ ;  /* 0x0000002c240402a4 */ /* 0x000fee000f8e02ff */
[----:B------:R-:W-:Y:S01]  /*5410*/  @!P3 PRMT R88, R0, 0x7610, R88 ;  /* 0x000076100058b816 */ /* 0x000fe20000000058 */
[----:B-1----:R-:W-:Y:S03]  /*5420*/  @UP0 UIMAD.WIDE UR6, UR4, 0x4, UR6 ;  /* 0x00000004040608a5 */ /* 0x002fe6000f8e0206 */
[----:B------:R-:W1:Y:S03]  /*5430*/  @!UP0 LDCU UR4, c[0x0][0x880] ;  /* 0x00011000ff0487ac */ /* 0x000e660008000800 */
[----:B------:R-:W-:Y:S01]  /*5440*/  IMAD.U32 R2, RZ, RZ, UR6 ;  /* 0x00000006ff027e24 */ /* 0x000fe2000f8e00ff */
[----:B------:R-:W-:Y:S05]  /*5450*/  MOV R3, UR7 ;  /* 0x0000000700037c02 */ /* 0x000fea0008000f00 */
[----:B-----5:R2:W5:Y:S02]  /*5460*/  @P3 LDG.E R49, desc[UR46][R2.64] ;  /* 0x0000002e02313981 */ /* 0x020564000c1e1900 */
[----:B-12---:R-:W-:Y:S02]  /*5470*/  @!P3 IMAD.U32 R49, RZ, RZ, UR4 ;  /* 0x00000004ff31be24 */ /* 0x006fe4000f8e00ff */
.L_x_88:
[----:B------:R-:W-:Y:S05]  /*5480*/  @!P4 BRA `(.L_x_89) ;  /* 0x000000000020c947 */ /* 0x000fea0003800000 */
[----:B------:R-:W-:Y:S04]  /*5490*/  ISETP.NE.U32.AND P3, PT, R80, RZ, PT ;  /* 0x000000ff5000720c */ /* 0x000fe80003f65070 */
[----:B------:R-:W-:Y:S11]  /*54a0*/  ISETP.NE.AND.EX P3, PT, R81, RZ, PT, P3 ;  /* 0x000000ff5100720c */ /* 0x000ff60003f65330 */
[----:B------:R-:W-:Y:S02]  /*54b0*/  @!UPT UIADD3 URZ, UPT, UPT, URZ, URZ, URZ ;  /* 0x000000fffffff290 */ /* 0x000fe4000fffe0ff */
[----:B------:R-:W1:Y:S01]  /*54c0*/  @P3 LDC.64 R2, c[0x0][0x8a8] ;  /* 0x00022a00ff023b82 */ /* 0x000e620000000a00 */
[----:B------:R-:W-:Y:S04]  /*54d0*/  @P3 IMAD R0, R82, UR36, RZ ;  /* 0x0000002452003c24 */ /* 0x000fe8000f8e02ff */
[----:B-1----:R-:W-:Y:S05]  /*54e0*/  @P3 IMAD.WIDE R2, R0, 0x4, R2 ;  /* 0x0000000400023825 */ /* 0x002fea00078e0202 */
[----:B-----5:R1:W5:Y:S02]  /*54f0*/  @P3 LDG.E R47, desc[UR46][R2.64] ;  /* 0x0000002e022f3981 */ /* 0x020364000c1e1900 */
[----:B-1----:R-:W2:Y:S02]  /*5500*/  @!P3 LDC R47, c[0x0][0x8a0] ;  /* 0x00022800ff2fbb82 */ /* 0x002ea40000000800 */
.L_x_89:
[----:B-----5:R-:W-:Y:S01]  /*5510*/  FSETP.NEU.AND P3, PT, R49, RZ, PT ;  /* 0x000000ff3100720b */ /* 0x020fe20003f6d000 */
[----:B------:R-:W-:Y:S01]  /*5520*/  BSSY B1, `(.L_x_90) ;  /* 0x0000039000017945 */ /* 0x000fe20003800000 */
[----:B------:R-:W-:Y:S01]  /*5530*/  SEL R3, RZ, 0xffffffff, P2 ;  /* 0xffffffffff037807 */ /* 0x000fe20001000000 */
[----:B------:R-:W-:Y:S01]  /*5540*/  IMAD.MOV.U32 R66, RZ, RZ, 0x1 ;  /* 0x00000001ff427424 */ /* 0x000fe200078e00ff */
[----:B------:R-:W-:Y:S01]  /*5550*/  @P1 LOP3.LUT P2, RZ, R88, 0xff, RZ, 0xc0, !PT ;  /* 0x000000ff58ff1812 */ /* 0x000fe2000784c0ff */
[----:B------:R-:W-:Y:S01]  /*5560*/  IMAD R48, R45, 0x80, R46 ;  /* 0x000000802d307824 */ /* 0x000fe200078e022e */
[----:B------:R-:W-:Y:S01]  /*5570*/  @P1 SEL R0, RZ, 0xffffffff, P3 ;  /* 0xffffffffff001807 */ /* 0x000fe20001800000 */
[----:B------:R-:W-:Y:S01]  /*5580*/  IMAD R106, R101, -0x10, R99 ;  /* 0xfffffff0656a7824 */ /* 0x000fe200078e0263 */
[----:B------:R-:W-:Y:S01]  /*5590*/  LOP3.LUT R97, R97, 0x1, RZ, 0x3c, !PT ;  /* 0x0000000161617812 */ /* 0x000fe200078e3cff */
[----:B------:R-:W-:Y:S01]  /*55a0*/  IMAD.MOV.U32 R65, RZ, RZ, RZ ;  /* 0x000000ffff417224 */ /* 0x000fe200078e00ff */
[----:B------:R-:W-:Y:S02]  /*55b0*/  @P0 SEL R0, R3, R0, !P2 ;  /* 0x0000000003000207 */ /* 0x000fe40005000000 */
[----:B------:R-:W-:Y:S02]  /*55c0*/  CS2R R78, SRZ ;  /* 0x00000000004e7805 */ /* 0x000fe4000001ff00 */
[----:B------:R-:W-:Y:S02]  /*55d0*/  LEA R64, R45, UR48, 0x3 ;  /* 0x000000302d407c11 */ /* 0x000fe4000f8e18ff */
[----:B------:R-:W-:Y:S02]  /*55e0*/  CS2R R76, SRZ ;  /* 0x00000000004c7805 */ /* 0x000fe4000001ff00 */
[----:B------:R-:W-:Y:S02]  /*55f0*/  @P1 LOP3.LUT R0, R0, 0x1, RZ, 0xc0, !PT ;  /* 0x0000000100001812 */ /* 0x000fe400078ec0ff */
[----:B------:R-:W-:Y:S02]  /*5600*/  CS2R R70, SRZ ;  /* 0x0000000000467805 */ /* 0x000fe4000001ff00 */
[----:B------:R-:W-:Y:S02]  /*5610*/  PLOP3.LUT P2, PT, PT, PT, UP1, 0x80, 0x8 ;  /* 0x000000000008781c */ /* 0x000fe40003f4f018 */
[----:B------:R-:W-:Y:S02]  /*5620*/  CS2R R68, SRZ ;  /* 0x0000000000447805 */ /* 0x000fe4000001ff00 */
[----:B------:R-:W-:Y:S02]  /*5630*/  ISETP.NE.U32.OR P5, PT, R0, 0x1, !P1 ;  /* 0x000000010000780c */ /* 0x000fe40004fa5470 */
[----:B------:R-:W-:Y:S02]  /*5640*/  CS2R R62, SRZ ;  /* 0x00000000003e7805 */ /* 0x000fe4000001ff00 */
[----:B------:R-:W-:Y:S02]  /*5650*/  LOP3.LUT P4, R104, R88, 0xff, RZ, 0xc0, !PT ;  /* 0x000000ff58687812 */ /* 0x000fe4000788c0ff */
[----:B------:R-:W-:Y:S02]  /*5660*/  CS2R R60, SRZ ;  /* 0x00000000003c7805 */ /* 0x000fe4000001ff00 */
[----:B------:R-:W-:Y:S02]  /*5670*/  SEL R2, RZ, 0xffffffff, P3 ;  /* 0xffffffffff027807 */ /* 0x000fe40001800000 */
[----:B------:R-:W-:Y:S02]  /*5680*/  CS2R R58, SRZ ;  /* 0x00000000003a7805 */ /* 0x000fe4000001ff00 */
[----:B------:R-:W-:Y:S02]  /*5690*/  P2R R107, PR, RZ, 0x20 ;  /* 0x00000020ff6b7803 */ /* 0x000fe40000000000 */
[----:B------:R-:W-:Y:S02]  /*56a0*/  CS2R R56, SRZ ;  /* 0x0000000000387805 */ /* 0x000fe4000001ff00 */
[----:B------:R-:W-:Y:S02]  /*56b0*/  @P2 SEL R2, R3, R2, !P4 ;  /* 0x0000000203022207 */ /* 0x000fe40006000000 */
[----:B------:R-:W-:Y:S02]  /*56c0*/  @P5 SHF.L.U32 R0, R97, 0x1f, RZ ;  /* 0x0000001f61005819 */ /* 0x000fe400000006ff */
[----:B------:R-:W-:Y:S02]  /*56d0*/  LOP3.LUT R2, R2, 0x1, RZ, 0xc0, !PT ;  /* 0x0000000102027812 */ /* 0x000fe400078ec0ff */
[----:B------:R1:W3:Y:S02]  /*56e0*/  @P5 SYNCS.PHASECHK.TRANS64.TRYWAIT P1, [UR48+0x40], R0 ;  /* 0x00004000ff0055a7 */ /* 0x0002e40008021130 */
[----:B------:R-:W-:Y:S04]  /*56f0*/  ISETP.NE.U32.AND P2, PT, R2, 0x1, PT ;  /* 0x000000010200780c */ /* 0x000fe80003f45070 */
[----:B------:R-:W-:Y:S02]  /*5700*/  P2R R67, PR, RZ, 0x4 ;  /* 0x00000004ff437803 */ /* 0x000fe40000000000 */
[----:B-1----:R-:W-:Y:S04]  /*5710*/  SHF.L.U32 R0, R96, 0x1f, RZ ;  /* 0x0000001f60007819 */ /* 0x002fe800000006ff */
[----:B------:R1:W4:Y:S01]  /*5720*/  SYNCS.PHASECHK.TRANS64.TRYWAIT P0, [R64+URZ+0xb0], R0 ;  /* 0x0000b000400075a7 */ /* 0x00032200080011ff */
[----:B---3--:R-:W-:Y:S01]  /*5730*/  @P5 SEL R66, RZ, 0x1, !P1 ;  /* 0x00000001ff425807 */ /* 0x008fe20004800000 */
[----:B-1----:R-:W-:Y:S06]  /*5740*/  @!P5 BRA `(.L_x_91) ;  /* 0x000000000058d947 */ /* 0x002fec0003800000 */
[----:B------:R-:W-:Y:S01]  /*5750*/  IMAD.MOV.U32 R79, RZ, RZ, RZ ;  /* 0x000000ffff4f7224 */ /* 0x000fe200078e00ff */
[----:B------:R-:W-:Y:S01]  /*5760*/  ISETP.NE.AND P1, PT, R66, RZ, PT ;  /* 0x000000ff4200720c */ /* 0x000fe20003f25270 */
[----:B------:R-:W-:Y:S01]  /*5770*/  BSSY B0, `(.L_x_92) ;  /* 0x000000c000007945 */ /* 0x000fe20003800000 */
[----:B------:R-:W-:Y:S02]  /*5780*/  CS2R R58, SRZ ;  /* 0x00000000003a7805 */ /* 0x000fe4000001ff00 */
[----:B------:R-:W-:Y:S02]  /*5790*/  CS2R R56, SRZ ;  /* 0x0000000000387805 */ /* 0x000fe4000001ff00 */
[----:B------:R-:W-:Y:S02]  /*57a0*/  CS2R R62, SRZ ;  /* 0x00000000003e7805 */ /* 0x000fe4000001ff00 */
[----:B------:R-:W-:Y:S02]  /*57b0*/  CS2R R60, SRZ ;  /* 0x00000000003c7805 */ /* 0x000fe4000001ff00 */
[----:B------:R-:W-:Y:S02]  /*57c0*/  CS2R R70, SRZ ;  /* 0x0000000000467805 */ /* 0x000fe4000001ff00 */
[----:B------:R-:W-:Y:S02]  /*57d0*/  CS2R R68, SRZ ;  /* 0x0000000000447805 */ /* 0x000fe4000001ff00 */
[----:B------:R-:W-:Y:S01]  /*57e0*/  CS2R R76, SRZ ;  /* 0x00000000004c7805 */ /* 0x000fe2000001ff00 */
[----:B------:R-:W-:Y:S06]  /*57f0*/  @P1 BRA `(.L_x_93) ;  /* 0x00000000000c1947 */ /* 0x000fec0003800000 */
[----:B------:R-:W-:Y:S04]  /*5800*/  SHF.L.U32 R3, R97, 0x1f, RZ ;  /* 0x0000001f61037819 */ /* 0x000fe800000006ff */
[----:B------:R-:W1:Y:S02]  /*5810*/  SYNCS.PHASECHK.TRANS64.TRYWAIT P1, [UR48+0x40], R3 ;  /* 0x00004003ff0075a7 */ /* 0x000e640008021130 */
[----:B-1----:R-:W-:Y:S05]  /*5820*/  @!P1 BRA `(.L_x_94) ;  /* 0x0000003c00649947 */ /* 0x002fea0003800000 */
.L_x_93:
[----:B------:R-:W-:Y:S05]  /*5830*/  BSYNC B0 ;  /* 0x0000000000007941 */ /* 0x000fea0003800000 */
.L_x_92:
[----:B------:R-:W-:Y:S01]  /*5840*/  ISETP.NE.AND P1, PT, R67, RZ, PT ;  /* 0x000000ff4300720c */ /* 0x000fe20003f25270 */
[----:B------:R-:W-:Y:S11]  /*5850*/  HFMA2 R65, -RZ, RZ, 0, 5.9604644775390625e-08 ;  /* 0x00000001ff417431 */ /* 0x000ff600000001ff */
[----:B------:R-:W-:Y:S01]  /*5860*/  @!UPT UIADD3 URZ, UPT, UPT, URZ, URZ, URZ ;  /* 0x000000fffffff290 */ /* 0x000fe2000fffe0ff */
[----:B------:R3:W1:Y:S04]  /*5870*/  @P1 LDS.128 R56, [R100] ;  /* 0x0000000064381984 */ /* 0x0006680000000c00 */
[----:B------:R3:W1:Y:S04]  /*5880*/  @P1 LDS.128 R60, [R99+0x10] ;  /* 0x00001000633c1984 */ /* 0x0006680000000c00 */
[----:B------:R3:W1:Y:S04]  /*5890*/  @P1 LDS.128 R68, [R98+0x20] ;  /* 0x0000200062441984 */ /* 0x0006680000000c00 */
[----:B------:R3:W1:Y:S02]  /*58a0*/  @P1 LDS.128 R76, [R106+0x30] ;  /* 0x000030006a4c1984 */ /* 0x0006640000000c00 */
.L_x_91:
[----:B------:R-:W-:Y:S05]  /*58b0*/  BSYNC B1 ;  /* 0x0000000000017941 */ /* 0x000fea0003800000 */
.L_x_90:
[----:B-1----:R-:W-:Y:S04]  /*58c0*/  SHF.R.U32.HI R2, RZ, 0x15, R48 ;  /* 0x00000015ff027819 */ /* 0x002fe80000011630 */
[----:B------:R-:W-:Y:S01]  /*58d0*/  LOP3.LUT P1, RZ, R2, 0x3, R92, 0x48, !PT ;  /* 0x0000000302ff7812 */ /* 0x000fe2000782485c */
[----:B------:R-:W-:Y:S01]  /*58e0*/  @!UPT UIADD3 URZ, UPT, UPT, URZ, URZ, URZ ;  /* 0x000000fffffff290 */ /* 0x000fe2000fffe0ff */
[----:B----4-:R-:W-:Y:S11]  /*58f0*/  @P0 BRA `(.L_x_95) ;  /* 0x0000000000080947 */ /* 0x010ff60003800000 */
[----:B------:R-:W1:Y:S02]  /*5900*/  SYNCS.PHASECHK.TRANS64.TRYWAIT P0, [R64+URZ+0xb0], R0 ;  /* 0x0000b000400075a7 */ /* 0x000e6400080011ff */
[----:B-1----:R-:W-:Y:S05]  /*5910*/  @!P0 BRA `(.L_x_96) ;  /* 0x0000003c00408947 */ /* 0x002fea0003800000 */
.L_x_95:
[----:B------:R-:W-:Y:S05]  /*5920*/  @!P1 BRA `(.L_x_97) ;  /* 0x0000000000409947 */ /* 0x000fea0003800000 */
[----:B------:R-:W4:Y:S01]  /*5930*/  LDCU.64 UR8, c[0x4][0x70] ;  /* 0x01000e00ff0877ac */ /* 0x000f220008000a00 */
[----:B------:R-:W-:Y:S01]  /*5940*/  MOV R3, 0x0 ;  /* 0x0000000000037802 */ /* 0x000fe20000000f00 */
[----:B------:R-:W-:Y:S02]  /*5950*/  HFMA2 R12, -RZ, RZ, 0, 5.9604644775390625e-08 ;  /* 0x00000001ff0c7431 */ /* 0x000fe400000001ff */
[----:B------:R-:W-:Y:S02]  /*5960*/  IMAD.MOV.U32 R8, RZ, RZ, 0x192 ;  /* 0x00000192ff087424 */ /* 0x000fe400078e00ff */
[----:B------:R-:W-:Y:S01]  /*5970*/  IMAD.MOV.U32 R13, RZ, RZ, RZ ;  /* 0x000000ffff0d7224 */ /* 0x000fe200078e00ff */
[----:B------:R-:W5:Y:S01]  /*5980*/  LDCU.64 UR6, c[0x4][0x78] ;  /* 0x01000f00ff0677ac */ /* 0x000f620008000a00 */
[----:B------:R-:W1:Y:S01]  /*5990*/  LDC.64 R2, c[0x4][R3] ;  /* 0x0100000003027b82 */ /* 0x000e620000000a00 */
[----:B------:R-:W2:Y:S01]  /*59a0*/  LDCU.64 UR4, c[0x4][0x10] ;  /* 0x01000200ff0477ac */ /* 0x000ea20008000a00 */
[----:B----4-:R-:W-:Y:S01]  /*59b0*/  MOV R5, UR9 ;  /* 0x0000000900057c02 */ /* 0x010fe20008000f00 */
[----:B------:R-:W-:Y:S01]  /*59c0*/  IMAD.U32 R4, RZ, RZ, UR8 ;  /* 0x00000008ff047e24 */ /* 0x000fe2000f8e00ff */
[----:B-----5:R-:W-:Y:S01]  /*59d0*/  MOV R7, UR7 ;  /* 0x0000000700077c02 */ /* 0x020fe20008000f00 */
[----:B------:R-:W-:Y:S01]  /*59e0*/  IMAD.U32 R6, RZ, RZ, UR6 ;  /* 0x00000006ff067e24 */ /* 0x000fe2000f8e00ff */
[----:B--2---:R-:W-:Y:S01]  /*59f0*/  MOV R11, UR5 ;  /* 0x00000005000b7c02 */ /* 0x004fe20008000f00 */
[----:B------:R-:W-:Y:S02]  /*5a00*/  IMAD.U32 R10, RZ, RZ, UR4 ;  /* 0x00000004ff0a7e24 */ /* 0x000fe4000f8e00ff */
[----:B------:R-:W-:Y:S07]  /*5a10*/  LEPC R20, `(.L_x_97) ;  /* 0x000000001014794e */ /* 0x000fee0000000000 */
[----:B-1-3--:R-:W-:Y:S05]  /*5a20*/  CALL.ABS.NOINC R2 ;  /* 0x0000000002007343 */ /* 0x00afea0003c00000 */
.L_x_97:
[----:B------:R-:W-:Y:S05]  /*5a30*/  WARPSYNC.ALL ;  /* 0x0000000000007948 */ /* 0x000fea0003800000 */
[----:B------:R-:W-:Y:S01]  /*5a40*/  R2UR UR4, R48 ;  /* 0x00000000300472ca */ /* 0x000fe200000e0000 */
[--C-:B------:R-:W-:Y:S01]  /*5a50*/  HADD2.F32 R50, -RZ, R56.reuse.H0_H0 ;  /* 0x20000038ff327230 */ /* 0x100fe20000004100 */
[----:B------:R-:W-:Y:S01]  /*5a60*/  ISETP.NE.AND P0, PT, R102, RZ, PT ;  /* 0x000000ff6600720c */ /* 0x000fe20003f05270 */
[----:B------:R-:W-:Y:S01]  /*5a70*/  HADD2.F32 R51, -RZ, R56.H1_H1 ;  /* 0x30000038ff337230 */ /* 0x000fe20000004100 */
[----:B------:R-:W-:Y:S01]  /*5a80*/  BSSY.RECONVERGENT B0, `(.L_x_98) ;  /* 0x0000086000007945 */ /* 0x000fe20003800200 */
[--C-:B------:R-:W-:Y:S08]  /*5a90*/  HADD2.F32 R52, -RZ, R57.reuse.H0_H0 ;  /* 0x20000039ff347230 */ /* 0x100ff00000004100 */
[----:B------:R-:W1:Y:S02]  /*5aa0*/  LDTM.x32 R4, tmem[UR4] ;  /* 0x00000004000479ee */ /* 0x000e6400082c0000 */
[C---:B-12---:R-:W-:Y:S01]  /*5ab0*/  FMUL R0, R47.reuse, R4 ;  /* 0x000000042f007220 */ /* 0x046fe20000400000 */
[C---:B------:R-:W-:Y:S01]  /*5ac0*/  FMUL R2, R47.reuse, R5 ;  /* 0x000000052f027220 */ /* 0x040fe20000400000 */
[C---:B------:R-:W-:Y:S01]  /*5ad0*/  FMUL R4, R47.reuse, R8 ;  /* 0x000000082f047220 */ /* 0x040fe20000400000 */
[----:B------:R-:W-:Y:S01]  /*5ae0*/  FMUL R3, R47, R6 ;  /* 0x000000062f037220 */ /* 0x000fe20000400000 */
[C---:B------:R-:W-:Y:S01]  /*5af0*/  FFMA R0, R49.reuse, R50, R0 ;  /* 0x0000003231007223 */ /* 0x040fe20000000000 */
[----:B------:R-:W-:Y:S01]  /*5b00*/  FFMA R2, R49, R51, R2 ;  /* 0x0000003331027223 */ /* 0x000fe20000000002 */
[C---:B------:R-:W-:Y:S01]  /*5b10*/  FMUL R5, R47.reuse, R9 ;  /* 0x000000092f057220 */ /* 0x040fe20000400000 */
        /* <DEDUP_REMOVED lines=16> */
[----:B------:R-:W-:Y:S02]  /*5c20*/  HADD2.F32 R32, -RZ, R57.H1_H1 ;  /* 0x30000039ff207230 */ /* 0x000fe40000004100 */
[C---:B------:R-:W-:Y:S01]  /*5c30*/  FMUL R26, R47.reuse, R30 ;  /* 0x0000001e2f1a7220 */ /* 0x040fe20000400000 */
[----:B------:R-:W-:Y:S01]  /*5c40*/  FMUL R29, R47, R33 ;  /* 0x000000212f1d7220 */ /* 0x000fe20000400000 */
[--C-:B------:R-:W-:Y:S02]  /*5c50*/  HADD2.F32 R33, -RZ, R58.reuse.H0_H0 ;  /* 0x2000003aff217230 */ /* 0x100fe40000004100 */
[----:B------:R-:W-:Y:S01]  /*5c60*/  FFMA R3, R49, R52, R3 ;  /* 0x0000003431037223 */ /* 0x000fe20000000003 */
[C---:B------:R-:W-:Y:S01]  /*5c70*/  FMUL R7, R47.reuse, R7 ;  /* 0x000000072f077220 */ /* 0x040fe20000400000 */
[----:B------:R-:W-:Y:S01]  /*5c80*/  FMUL R30, R47, R34 ;  /* 0x000000222f1e7220 */ /* 0x000fe20000400000 */
[----:B------:R-:W-:Y:S01]  /*5c90*/  HADD2.F32 R34, -RZ, R58.H1_H1 ;  /* 0x3000003aff227230 */ /* 0x000fe20000004100 */
[----:B------:R-:W-:Y:S01]  /*5ca0*/  F2FP.F16.F32.PACK_AB R52, R2, R0 ;  /* 0x000000000234723e */ /* 0x000fe200000000ff */
[--C-:B------:R-:W-:Y:S02]  /*5cb0*/  HADD2.F32 R0, -RZ, R59.reuse.H0_H0 ;  /* 0x2000003bff007230 */ /* 0x100fe40000004100 */
[C---:B------:R-:W-:Y:S01]  /*5cc0*/  FFMA R7, R49.reuse, R32, R7 ;  /* 0x0000002031077223 */ /* 0x040fe20000000007 */
[----:B------:R-:W-:Y:S02]  /*5cd0*/  HADD2.F32 R2, -RZ, R59.H1_H1 ;  /* 0x3000003bff027230 */ /* 0x000fe40000004100 */
[C---:B------:R-:W-:Y:S01]  /*5ce0*/  FFMA R4, R49.reuse, R33, R4 ;  /* 0x0000002131047223 */ /* 0x040fe20000000004 */
[C---:B------:R-:W-:Y:S01]  /*5cf0*/  FFMA R5, R49.reuse, R34, R5 ;  /* 0x0000002231057223 */ /* 0x040fe20000000005 */
[----:B------:R-:W-:Y:S01]  /*5d00*/  FFMA R6, R49, R0, R6 ;  /* 0x0000000031067223 */ /* 0x000fe20000000006 */
[--C-:B------:R-:W-:Y:S02]  /*5d10*/  HADD2.F32 R0, -RZ, R60.reuse.H0_H0 ;  /* 0x2000003cff007230 */ /* 0x100fe40000004100 */
[----:B------:R-:W-:Y:S01]  /*5d20*/  FMUL R11, R47, R11 ;  /* 0x0000000b2f0b7220 */ /* 0x000fe20000400000 */
[----:B------:R-:W-:Y:S01]  /*5d30*/  F2FP.F16.F32.PACK_AB R53, R7, R3 ;  /* 0x000000030735723e */ /* 0x000fe200000000ff */
[--C-:B------:R-:W-:Y:S02]  /*5d40*/  HADD2.F32 R3, -RZ, R61.reuse.H0_H0 ;  /* 0x2000003dff037230 */ /* 0x100fe40000004100 */
[----:B------:R-:W-:Y:S01]  /*5d50*/  FMUL R15, R47, R15 ;  /* 0x0000000f2f0f7220 */ /* 0x000fe20000400000 */
[C---:B------:R-:W-:Y:S01]  /*5d60*/  FFMA R11, R49.reuse, R2, R11 ;  /* 0x00000002310b7223 */ /* 0x040fe2000000000b */
[----:B------:R-:W-:Y:S02]  /*5d70*/  HADD2.F32 R2, -RZ, R60.H1_H1 ;  /* 0x3000003cff027230 */ /* 0x000fe40000004100 */
[----:B------:R-:W-:Y:S01]  /*5d80*/  FFMA R8, R49, R0, R8 ;  /* 0x0000000031087223 */ /* 0x000fe20000000008 */
[----:B------:R-:W-:Y:S02]  /*5d90*/  HADD2.F32 R0, -RZ, R61.H1_H1 ;  /* 0x3000003dff007230 */ /* 0x000fe40000004100 */
[C---:B------:R-:W-:Y:S01]  /*5da0*/  FMUL R19, R47.reuse, R19 ;  /* 0x000000132f137220 */ /* 0x040fe20000400000 */
[----:B------:R-:W-:Y:S01]  /*5db0*/  FMUL R23, R47, R23 ;  /* 0x000000172f177220 */ /* 0x000fe20000400000 */
[C---:B------:R-:W-:Y:S01]  /*5dc0*/  FFMA R9, R49.reuse, R2, R9 ;  /* 0x0000000231097223 */ /* 0x040fe20000000009 */
[C---:B------:R-:W-:Y:S01]  /*5dd0*/  FFMA R10, R49.reuse, R3, R10 ;  /* 0x00000003310a7223 */ /* 0x040fe2000000000a */
[----:B------:R-:W-:Y:S01]  /*5de0*/  FFMA R15, R49, R0, R15 ;  /* 0x00000000310f7223 */ /* 0x000fe2000000000f */
[--C-:B------:R-:W-:Y:S02]  /*5df0*/  HADD2.F32 R2, -RZ, R62.reuse.H0_H0 ;  /* 0x2000003eff027230 */ /* 0x100fe40000004100 */
[----:B------:R-:W-:Y:S01]  /*5e00*/  FMUL R27, R47, R27 ;  /* 0x0000001b2f1b7220 */ /* 0x000fe20000400000 */
[----:B------:R-:W-:Y:S01]  /*5e10*/  HADD2.F32 R0, -RZ, R62.H1_H1 ;  /* 0x3000003eff007230 */ /* 0x000fe20000004100 */
[----:B------:R-:W-:Y:S01]  /*5e20*/  F2FP.F16.F32.PACK_AB R54, R5, R4 ;  /* 0x000000040536723e */ /* 0x000fe200000000ff */
[--C-:B------:R-:W-:Y:S02]  /*5e30*/  HADD2.F32 R3, -RZ, R63.reuse.H0_H0 ;  /* 0x2000003fff037230 */ /* 0x100fe40000004100 */
[C---:B------:R-:W-:Y:S01]  /*5e40*/  FFMA R12, R49.reuse, R2, R12 ;  /* 0x00000002310c7223 */ /* 0x040fe2000000000c */
[--C-:B------:R-:W-:Y:S02]  /*5e50*/  HADD2.F32 R2, -RZ, R68.reuse.H0_H0 ;  /* 0x20000044ff027230 */ /* 0x100fe40000004100 */
[C---:B------:R-:W-:Y:S01]  /*5e60*/  FFMA R13, R49.reuse, R0, R13 ;  /* 0x00000000310d7223 */ /* 0x040fe2000000000d */
[----:B------:R-:W-:Y:S02]  /*5e70*/  HADD2.F32 R0, -RZ, R63.H1_H1 ;  /* 0x3000003fff007230 */ /* 0x000fe40000004100 */
[----:B------:R-:W-:Y:S01]  /*5e80*/  FFMA R14, R49, R3, R14 ;  /* 0x00000003310e7223 */ /* 0x000fe2000000000e */
[----:B------:R-:W-:Y:S01]  /*5e90*/  HADD2.F32 R3, -RZ, R68.H1_H1 ;  /* 0x30000044ff037230 */ /* 0x000fe20000004100 */
[----:B------:R-:W-:Y:S01]  /*5ea0*/  F2FP.F16.F32.PACK_AB R55, R11, R6 ;  /* 0x000000060b37723e */ /* 0x000fe200000000ff */
[----:B------:R-:W-:Y:S01]  /*5eb0*/  FMUL R31, R47, R31 ;  /* 0x0000001f2f1f7220 */ /* 0x000fe20000400000 */
[C---:B------:R-:W-:Y:S01]  /*5ec0*/  FFMA R19, R49.reuse, R0, R19 ;  /* 0x0000000031137223 */ /* 0x040fe20000000013 */
[--C-:B------:R-:W-:Y:S02]  /*5ed0*/  HADD2.F32 R0, -RZ, R69.reuse.H0_H0 ;  /* 0x20000045ff007230 */ /* 0x100fe40000004100 */
[C---:B------:R-:W-:Y:S01]  /*5ee0*/  FFMA R16, R49.reuse, R2, R16 ;  /* 0x0000000231107223 */ /* 0x040fe20000000010 */
[----:B------:R1:W-:Y:S01]  /*5ef0*/  STS.128 [R100], R52 ;  /* 0x0000003464007388 */ /* 0x0003e20000000c00 */
[C---:B------:R-:W-:Y:S01]  /*5f00*/  FFMA R17, R49.reuse, R3, R17 ;  /* 0x0000000331117223 */ /* 0x040fe20000000011 */
[----:B------:R-:W-:Y:S02]  /*5f10*/  HADD2.F32 R2, -RZ, R69.H1_H1 ;  /* 0x30000045ff027230 */ /* 0x000fe40000004100 */
[----:B------:R-:W-:Y:S01]  /*5f20*/  FFMA R18, R49, R0, R18 ;  /* 0x0000000031127223 */ /* 0x000fe20000000012 */
[--C-:B------:R-:W-:Y:S01]  /*5f30*/  HADD2.F32 R0, -RZ, R70.reuse.H0_H0 ;  /* 0x20000046ff007230 */ /* 0x100fe20000004100 */
[----:B------:R-:W-:Y:S01]  /*5f40*/  F2FP.F16.F32.PACK_AB R8, R9, R8 ;  /* 0x000000080908723e */ /* 0x000fe200000000ff */
[--C-:B------:R-:W-:Y:S02]  /*5f50*/  HADD2.F32 R3, -RZ, R71.reuse.H0_H0 ;  /* 0x20000047ff037230 */ /* 0x100fe40000004100 */
[C---:B------:R-:W-:Y:S01]  /*5f60*/  FFMA R23, R49.reuse, R2, R23 ;  /* 0x0000000231177223 */ /* 0x040fe20000000017 */
[----:B------:R-:W-:Y:S02]  /*5f70*/  HADD2.F32 R2, -RZ, R70.H1_H1 ;  /* 0x30000046ff027230 */ /* 0x000fe40000004100 */
[----:B------:R-:W-:Y:S01]  /*5f80*/  FFMA R20, R49, R0, R20 ;  /* 0x0000000031147223 */ /* 0x000fe20000000014 */
[----:B------:R-:W-:Y:S01]  /*5f90*/  HADD2.F32 R0, -RZ, R71.H1_H1 ;  /* 0x30000047ff007230 */ /* 0x000fe20000004100 */
[----:B------:R-:W-:Y:S01]  /*5fa0*/  F2FP.F16.F32.PACK_AB R9, R15, R10 ;  /* 0x0000000a0f09723e */ /* 0x000fe200000000ff */
[----:B------:R-:W-:Y:S02]  /*5fb0*/  HADD2.F32 R4, -RZ, R79.H0_H0 ;  /* 0x2000004fff047230 */ /* 0x000fe40000004100 */
[C---:B------:R-:W-:Y:S01]  /*5fc0*/  FFMA R21, R49.reuse, R2, R21 ;  /* 0x0000000231157223 */ /* 0x040fe20000000015 */
[C---:B------:R-:W-:Y:S01]  /*5fd0*/  FFMA R22, R49.reuse, R3, R22 ;  /* 0x0000000331167223 */ /* 0x040fe20000000016 */
[----:B------:R-:W-:Y:S01]  /*5fe0*/  FFMA R27, R49, R0, R27 ;  /* 0x00000000311b7223 */ /* 0x000fe2000000001b */
[--C-:B------:R-:W-:Y:S01]  /*5ff0*/  HADD2.F32 R2, -RZ, R76.reuse.H0_H0 ;  /* 0x2000004cff027230 */ /* 0x100fe20000004100 */
[----:B------:R-:W-:Y:S01]  /*6000*/  F2FP.F16.F32.PACK_AB R10, R13, R12 ;  /* 0x0000000c0d0a723e */ /* 0x000fe200000000ff */
[----:B------:R-:W-:Y:S01]  /*6010*/  HADD2.F32 R0, -RZ, R76.H1_H1 ;  /* 0x3000004cff007230 */ /* 0x000fe20000004100 */
[----:B------:R-:W-:Y:S01]  /*6020*/  F2FP.F16.F32.PACK_AB R11, R19, R14 ;  /* 0x0000000e130b723e */ /* 0x000fe200000000ff */
[--C-:B------:R-:W-:Y:S02]  /*6030*/  HADD2.F32 R3, -RZ, R77.reuse.H0_H0 ;  /* 0x2000004dff037230 */ /* 0x100fe40000004100 */
[C---:B------:R-:W-:Y:S01]  /*6040*/  FFMA R24, R49.reuse, R2, R24 ;  /* 0x0000000231187223 */ /* 0x040fe20000000018 */
[--C-:B------:R-:W-:Y:S02]  /*6050*/  HADD2.F32 R2, -RZ, R78.reuse.H0_H0 ;  /* 0x2000004eff027230 */ /* 0x100fe40000004100 */
[C---:B------:R-:W-:Y:S01]  /*6060*/  FFMA R25, R49.reuse, R0, R25 ;  /* 0x0000000031197223 */ /* 0x040fe20000000019 */
[----:B------:R1:W-:Y:S01]  /*6070*/  STS.128 [R99+0x10], R8 ;  /* 0x0000100863007388 */ /* 0x0003e20000000c00 */
[----:B------:R-:W-:Y:S02]  /*6080*/  HADD2.F32 R0, -RZ, R77.H1_H1 ;  /* 0x3000004dff007230 */ /* 0x000fe40000004100 */
[----:B------:R-:W-:Y:S01]  /*6090*/  FFMA R26, R49, R3, R26 ;  /* 0x00000003311a7223 */ /* 0x000fe2000000001a */
[----:B------:R-:W-:Y:S01]  /*60a0*/  HADD2.F32 R3, -RZ, R78.H1_H1 ;  /* 0x3000004eff037230 */ /* 0x000fe20000004100 */
[----:B------:R-:W-:Y:S01]  /*60b0*/  F2FP.F16.F32.PACK_AB R16, R17, R16 ;  /* 0x000000101110723e */ /* 0x000fe200000000ff */
[----:B------:R-:W-:Y:S01]  /*60c0*/  HADD2.F32 R5, -RZ, R79.H1_H1 ;  /* 0x3000004fff057230 */ /* 0x000fe20000004100 */
[----:B------:R-:W-:Y:S01]  /*60d0*/  F2FP.F16.F32.PACK_AB R17, R23, R18 ;  /* 0x000000121711723e */ /* 0x000fe200000000ff */
[----:B------:R-:W-:Y:S01]  /*60e0*/  FFMA R31, R49, R0, R31 ;  /* 0x00000000311f7223 */ /* 0x000fe2000000001f */
[----:B------:R-:W-:Y:S01]  /*60f0*/  FMUL R35, R47, R35 ;  /* 0x000000232f237220 */ /* 0x000fe20000400000 */
[----:B------:R-:W-:Y:S01]  /*6100*/  F2FP.F16.F32.PACK_AB R18, R21, R20 ;  /* 0x000000141512723e */ /* 0x000fe200000000ff */
[----:B------:R-:W-:Y:S01]  /*6110*/  FFMA R28, R49, R2, R28 ;  /* 0x00000002311c7223 */ /* 0x000fe2000000001c */
[----:B------:R-:W-:Y:S01]  /*6120*/  F2FP.F16.F32.PACK_AB R19, R27, R22 ;  /* 0x000000161b13723e */ /* 0x000fe200000000ff */
[C---:B------:R-:W-:Y:S01]  /*6130*/  FFMA R29, R49.reuse, R3, R29 ;  /* 0x00000003311d7223 */ /* 0x040fe2000000001d */
[C---:B------:R-:W-:Y:S01]  /*6140*/  FFMA R30, R49.reuse, R4, R30 ;  /* 0x00000004311e7223 */ /* 0x040fe2000000001e */
[----:B------:R-:W-:Y:S01]  /*6150*/  FFMA R35, R49, R5, R35 ;  /* 0x0000000531237223 */ /* 0x000fe20000000023 */
[----:B------:R-:W-:Y:S01]  /*6160*/  F2FP.F16.F32.PACK_AB R24, R25, R24 ;  /* 0x000000181918723e */ /* 0x000fe200000000ff */
[----:B------:R1:W-:Y:S01]  /*6170*/  STS.128 [R98+0x20], R16 ;  /* 0x0000201062007388 */ /* 0x0003e20000000c00 */
[----:B------:R-:W-:Y:S02]  /*6180*/  F2FP.F16.F32.PACK_AB R25, R31, R26 ;  /* 0x0000001a1f19723e */ /* 0x000fe400000000ff */
[----:B------:R-:W-:Y:S02]  /*6190*/  F2FP.F16.F32.PACK_AB R26, R29, R28 ;  /* 0x0000001c1d1a723e */ /* 0x000fe400000000ff */
[----:B------:R-:W-:Y:S05]  /*61a0*/  F2FP.F16.F32.PACK_AB R27, R35, R30 ;  /* 0x0000001e231b723e */ /* 0x000fea00000000ff */
[----:B------:R1:W-:Y:S01]  /*61b0*/  STS.128 [R106+0x30], R24 ;  /* 0x000030186a007388 */ /* 0x0003e20000000c00 */
[----:B------:R-:W-:Y:S01]  /*61c0*/  @!PT LDS RZ, [RZ] ;  /* 0x00000000fffff984 */ /* 0x000fe20000000800 */
[----:B------:R-:W-:Y:S01]  /*61d0*/  @!PT LDS RZ, [RZ] ;  /* 0x00000000fffff984 */ /* 0x000fe20000000800 */
[----:B------:R-:W-:Y:S01]  /*61e0*/  @!PT LDS RZ, [RZ] ;  /* 0x00000000fffff984 */ /* 0x000fe20000000800 */
[----:B------:R-:W-:Y:S01]  /*61f0*/  @!PT LDS RZ, [RZ] ;  /* 0x00000000fffff984 */ /* 0x000fe20000000800 */
[----:B------:R2:W-:Y:S07]  /*6200*/  MEMBAR.ALL.CTA ;  /* 0x0000000000007992 */ /* 0x0005ee0000008000 */
[----:B--2---:R-:W2:Y:S02]  /*6210*/  FENCE.VIEW.ASYNC.S ;  /* 0x00000000000073c6 */ /* 0x004ea40000000000 */
[----:B--2---:R-:W-:Y:S06]  /*6220*/  BAR.SYNC.DEFER_BLOCKING 0x1, 0x80 ;  /* 0x0042000000007b1d */ /* 0x004fec0000010000 */
[----:B------:R-:W-:Y:S05]  /*6230*/  @P0 BRA `(.L_x_99) ;  /* 0x0000000000280947 */ /* 0x000fea0003800000 */
[----:B------:R-:W-:Y:S02]  /*6240*/  UIADD3 UR4, UPT, UPT, UR48, 0x200, URZ ;  /* 0x0000020030047890 */ /* 0x000fe4000fffe0ff */
[----:B------:R-:W-:Y:S01]  /*6250*/  UIADD3 UR6, UP0, UPT, UR52, 0x680, URZ ;  /* 0x0000068034067890 */ /* 0x000fe2000ff1e0ff */
[----:B------:R-:W-:Y:S03]  /*6260*/  UMOV UR43, UR36 ;  /* 0x00000024002b7c82 */ /* 0x000fe60008000000 */
[----:B------:R-:W-:Y:S01]  /*6270*/  MOV R93, UR4 ;  /* 0x00000004005d7c02 */ /* 0x000fe20008000f00 */
[----:B------:R-:W-:Y:S03]  /*6280*/  UIADD3.X UR7, UPT, UPT, URZ, UR53, URZ, UP0, !UPT ;  /* 0x00000035ff077290 */ /* 0x000fe600087fe4ff */
[----:B------:R-:W-:Y:S11]  /*6290*/  R2UR UR40, R93 ;  /* 0x000000005d2872ca */ /* 0x000ff600000e0000 */
[----:B------:R-:W-:Y:S02]  /*62a0*/  @!UPT UIADD3 URZ, UPT, UPT, URZ, URZ, URZ ;  /* 0x000000fffffff290 */ /* 0x000fe4000fffe0ff */
[----:B------:R2:W-:Y:S01]  /*62b0*/  UTMASTG.3D [UR40], [UR6] ;  /* 0x00000028060073b5 */ /* 0x0005e20008010000 */
[----:B------:R0:W-:Y:S01]  /*62c0*/  UTMACMDFLUSH ;  /* 0x00000000000079b7 */ /* 0x0001e20000000000 */
[----:B--2---:R-:W-:Y:S04]  /*62d0*/  DEPBAR.LE SB0, 0x1 ;  /* 0x000080400000791a */ /* 0x004fe80000000000 */
.L_x_99:
[----:B------:R-:W-:Y:S05]  /*62e0*/  BSYNC.RECONVERGENT B0 ;  /* 0x0000000000007941 */ /* 0x000fea0003800200 */
.L_x_98:
[----:B------:R-:W-:Y:S01]  /*62f0*/  BAR.SYNC.DEFER_BLOCKING 0x1, 0x80 ;  /* 0x0042000000007b1d */ /* 0x000fe20000010000 */
[----:B------:R-:W-:Y:S01]  /*6300*/  ISETP.NE.AND P1, PT, R107, RZ, PT ;  /* 0x000000ff6b00720c */ /* 0x000fe20003f25270 */
[----:B------:R-:W-:Y:S01]  /*6310*/  UISETP.NE.AND UP0, UPT, UR49, URZ, UPT ;  /* 0x000000ff3100728c */ /* 0x000fe2000bf05270 */
[----:B------:R-:W-:Y:S11]  /*6320*/  LEA R2, R65, UR48, 0x3 ;  /* 0x0000003041027c11 */ /* 0x000ff6000f8e18ff */
[----:B------:R-:W-:Y:S01]  /*6330*/  @P1 SHF.L.U32 R3, R97, 0x1f, RZ ;  /* 0x0000001f61031819 */ /* 0x000fe200000006ff */
[----:B------:R-:W-:Y:S06]  /*6340*/  BRA.U !UP0, `(.L_x_100) ;  /* 0x0000000108247547 */ /* 0x000fec000b800000 */
[----:B------:R-:W-:Y:S01]  /*6350*/  IMAD.U32 R4, RZ, RZ, UR51 ;  /* 0x00000033ff047e24 */ /* 0x000fe2000f8e00ff */
[----:B------:R-:W-:Y:S01]  /*6360*/  MOV R0, UR37 ;  /* 0x0000002500007c02 */ /* 0x000fe20008000f00 */
[----:B------:R-:W-:Y:S03]  /*6370*/  UIADD3 UR51, UPT, UPT, UR51, 0x1, URZ ;  /* 0x0000000133337890 */ /* 0x000fe6000fffe0ff */
[----:B------:R-:W-:Y:S01]  /*6380*/  @P1 LEA R4, R4, UR48, 0x3 ;  /* 0x0000003004041c11 */ /* 0x000fe2000f8e18ff */
[----:B------:R-:W-:Y:S04]  /*6390*/  UISETP.NE.AND UP0, UPT, UR51, 0x4, UPT ;  /* 0x000000043300788c */ /* 0x000fe8000bf05270 */
[----:B------:R-:W-:Y:S01]  /*63a0*/  @P1 VIADD R4, R4, 0x60 ;  /* 0x0000006004041836 */ /* 0x000fe20000000000 */
[----:B------:R-:W-:Y:S04]  /*63b0*/  USEL UR51, UR51, URZ, UP0 ;  /* 0x000000ff33337287 */ /* 0x000fe80008000000 */
[----:B------:R-:W-:Y:S04]  /*63c0*/  @P1 PRMT R0, R0, 0x654, R4 ;  /* 0x0000065400001816 */ /* 0x000fe80000000004 */
[----:B------:R2:W-:Y:S04]  /*63d0*/  @P1 SYNCS.ARRIVE.TRANS64.RED.A1T0 RZ, [R0+URZ], RZ ;  /* 0x000000ff00ff19a7 */ /* 0x0005e800081004ff */
.L_x_100:
[----:B------:R-:W4:Y:S01]  /*63e0*/  @P1 SYNCS.PHASECHK.TRANS64.TRYWAIT P0, [R2+URZ+0x40], R3 ;  /* 0x00004003020015a7 */ /* 0x000f2200080011ff */
[----:B------:R-:W-:Y:S01]  /*63f0*/  BSSY B1, `(.L_x_101) ;  /* 0x0000016000017945 */ /* 0x000fe20003800000 */
[----:B----4-:R-:W-:Y:S03]  /*6400*/  @P1 SEL R66, RZ, 0x1, !P0 ;  /* 0x00000001ff421807 */ /* 0x010fe60004000000 */
[----:B------:R-:W-:Y:S05]  /*6410*/  @!P1 BRA `(.L_x_102) ;  /* 0x00000000004c9947 */ /* 0x000fea0003800000 */
[----:B------:R-:W-:Y:S01]  /*6420*/  ISETP.NE.AND P0, PT, R66, RZ, PT ;  /* 0x000000ff4200720c */ /* 0x000fe20003f05270 */
[----:B------:R-:W-:Y:S01]  /*6430*/  BSSY B0, `(.L_x_103) ;  /* 0x000000b000007945 */ /* 0x000fe20003800000 */
[----:B------:R-:W-:Y:S11]  /*6440*/  ISETP.NE.AND P1, PT, R67, RZ, PT ;  /* 0x000000ff4300720c */ /* 0x000ff60003f25270 */
[----:B------:R-:W-:Y:S02]  /*6450*/  @!UPT UIADD3 URZ, UPT, UPT, URZ, URZ, URZ ;  /* 0x000000fffffff290 */ /* 0x000fe4000fffe0ff */
[C---:B------:R-:W-:Y:S01]  /*6460*/  @P1 IMAD R6, R65.reuse, 0x2000, R100 ;  /* 0x0000200041061824 */ /* 0x040fe200078e0264 */
[C---:B------:R-:W-:Y:S01]  /*6470*/  @P1 LEA R4, R65.reuse, R98, 0xd ;  /* 0x0000006241041211 */ /* 0x040fe200078e68ff */
[C---:B------:R-:W-:Y:S02]  /*6480*/  @P1 IMAD R5, R65.reuse, 0x2000, R99 ;  /* 0x0000200041051824 */ /* 0x040fe400078e0263 */
[----:B------:R-:W-:Y:S01]  /*6490*/  @P1 IMAD R3, R65, 0x2000, R106 ;  /* 0x0000200041031824 */ /* 0x000fe200078e026a */
[----:B------:R-:W-:Y:S06]  /*64a0*/  @P0 BRA `(.L_x_104) ;  /* 0x00000000000c0947 */ /* 0x000fec0003800000 */
[----:B--2---:R-:W-:Y:S04]  /*64b0*/  SHF.L.U32 R0, R97, 0x1f, RZ ;  /* 0x0000001f61007819 */ /* 0x004fe800000006ff */
[----:B------:R-:W2:Y:S02]  /*64c0*/  SYNCS.PHASECHK.TRANS64.TRYWAIT P0, [R2+URZ+0x40], R0 ;  /* 0x00004000020075a7 */ /* 0x000ea400080011ff */
[----:B--2---:R-:W-:Y:S05]  /*64d0*/  @!P0 BRA `(.L_x_105) ;  /* 0x0000003000648947 */ /* 0x004fea0003800000 */
.L_x_104:
[----:B------:R-:W-:Y:S05]  /*64e0*/  BSYNC B0 ;  /* 0x0000000000007941 */ /* 0x000fea0003800000 */
.L_x_103:
[----:B------:R-:W-:Y:S02]  /*64f0*/  ISETP.NE.AND P0, PT, R67, RZ, PT ;  /* 0x000000ff4300720c */ /* 0x000fe40003f05270 */
[----:B------:R-:W-:Y:S11]  /*6500*/  IADD3 R65, PT, PT, R65, 0x1, RZ ;  /* 0x0000000141417810 */ /* 0x000ff60007ffe0ff */
[----:B------:R4:W1:Y:S04]  /*6510*/  @P0 LDS.128 R56, [R6] ;  /* 0x0000000006380984 */ /* 0x0008680000000c00 */
[----:B------:R4:W1:Y:S04]  /*6520*/  @P0 LDS.128 R60, [R5+0x10] ;  /* 0x00001000053c0984 */ /* 0x0008680000000c00 */
[----:B------:R4:W1:Y:S04]  /*6530*/  @P0 LDS.128 R68, [R4+0x20] ;  /* 0x0000200004440984 */ /* 0x0008680000000c00 */
[----:B------:R4:W1:Y:S02]  /*6540*/  @P0 LDS.128 R76, [R3+0x30] ;  /* 0x00003000034c0984 */ /* 0x0008640000000c00 */
.L_x_102:
[----:B------:R-:W-:Y:S05]  /*6550*/  BSYNC B1 ;  /* 0x0000000000017941 */ /* 0x000fea0003800000 */
.L_x_101:
[----:B--2---:R-:W-:Y:S05]  /*6560*/  VIADD R0, R48, 0x20 ;  /* 0x0000002030007836 */ /* 0x004fea0000000000 */
[----:B------:R-:W-:Y:S04]  /*6570*/  SHF.R.U32.HI R0, RZ, 0x15, R0 ;  /* 0x00000015ff007819 */ /* 0x000fe80000011600 */
[----:B------:R-:W-:Y:S11]  /*6580*/  LOP3.LUT P0, RZ, R0, 0x3, R92, 0x48, !PT ;  /* 0x0000000300ff7812 */ /* 0x000ff6000780485c */
[----:B------:R-:W-:Y:S02]  /*6590*/  @!UPT UIADD3 URZ, UPT, UPT, URZ, URZ, URZ ;  /* 0x000000fffffff290 */ /* 0x000fe4000fffe0ff */
[----:B------:R-:W-:Y:S05]  /*65a0*/  @!P0 BRA `(.L_x_106) ;  /* 0x0000000000408947 */ /* 0x000fea0003800000 */
[----:B------:R-:W2:Y:S01]  /*65b0*/  LDCU.64 UR8, c[0x4][0x70] ;  /* 0x01000e00ff0877ac */ /* 0x000ea20008000a00 */
[----:B----4-:R-:W-:Y:S01]  /*65c0*/  MOV R3, 0x0 ;  /* 0x0000000000037802 */ /* 0x010fe20000000f00 */
[----:B------:R-:W-:Y:S02]  /*65d0*/  HFMA2 R12, -RZ, RZ, 0, 5.9604644775390625e-08 ;  /* 0x00000001ff0c7431 */ /* 0x000fe400000001ff */
[----:B-1----:R-:W-:Y:S02]  /*65e0*/  IMAD.MOV.U32 R8, RZ, RZ, 0x192 ;  /* 0x00000192ff087424 */ /* 0x002fe400078e00ff */
[----:B------:R-:W-:Y:S01]  /*65f0*/  IMAD.MOV.U32 R13, RZ, RZ, RZ ;  /* 0x000000ffff0d7224 */ /* 0x000fe200078e00ff */
[----:B------:R-:W1:Y:S01]  /*6600*/  LDCU.64 UR6, c[0x4][0x78] ;  /* 0x01000f00ff0677ac */ /* 0x000e620008000a00 */
[----:B------:R-:W4:Y:S01]  /*6610*/  LDC.64 R2, c[0x4][R3] ;  /* 0x0100000003027b82 */ /* 0x000f220000000a00 */
[----:B------:R-:W5:Y:S01]  /*6620*/  LDCU.64 UR4, c[0x4][0x10] ;  /* 0x01000200ff0477ac */ /* 0x000f620008000a00 */
[----:B--2---:R-:W-:Y:S01]  /*6630*/  MOV R5, UR9 ;  /* 0x0000000900057c02 */ /* 0x004fe20008000f00 */
[----:B------:R-:W-:Y:S01]  /*6640*/  IMAD.U32 R4, RZ, RZ, UR8 ;  /* 0x00000008ff047e24 */ /* 0x000fe2000f8e00ff */
[----:B-1----:R-:W-:Y:S01]  /*6650*/  MOV R7, UR7 ;  /* 0x0000000700077c02 */ /* 0x002fe20008000f00 */
[----:B------:R-:W-:Y:S01]  /*6660*/  IMAD.U32 R6, RZ, RZ, UR6 ;  /* 0x00000006ff067e24 */ /* 0x000fe2000f8e00ff */
[----:B-----5:R-:W-:Y:S01]  /*6670*/  MOV R11, UR5 ;  /* 0x00000005000b7c02 */ /* 0x020fe20008000f00 */
[----:B------:R-:W-:Y:S02]  /*6680*/  IMAD.U32 R10, RZ, RZ, UR4 ;  /* 0x00000004ff0a7e24 */ /* 0x000fe4000f8e00ff */
[----:B------:R-:W-:Y:S07]  /*6690*/  LEPC R20, `(.L_x_106) ;  /* 0x000000001014794e */ /* 0x000fee0000000000 */
[----:B---34-:R-:W-:Y:S05]  /*66a0*/  CALL.ABS.NOINC R2 ;  /* 0x0000000002007343 */ /* 0x018fea0003c00000 */
.L_x_106:
[----:B------:R-:W-:Y:S05]  /*66b0*/  WARPSYNC.ALL ;  /* 0x0000000000007948 */ /* 0x000fea0003800000 */
[----:B------:R-:W-:Y:S01]  /*66c0*/  R2UR UR4, R48 ;  /* 0x00000000300472ca */ /* 0x000fe200000e0000 */
[--C-:B-1--4-:R-:W-:Y:S01]  /*66d0*/  HADD2.F32 R3, -RZ, R56.reuse.H0_H0 ;  /* 0x20000038ff037230 */ /* 0x112fe20000004100 */
[----:B------:R-:W-:Y:S01]  /*66e0*/  ISETP.NE.AND P6, PT, R107, RZ, PT ;  /* 0x000000ff6b00720c */ /* 0x000fe20003fc5270 */
[--C-:B------:R-:W-:Y:S01]  /*66f0*/  HADD2.F32 R51, -RZ, R57.reuse.H1_H1 ;  /* 0x30000039ff337230 */ /* 0x100fe20000004100 */
[----:B------:R-:W-:Y:S01]  /*6700*/  MOV R50, UR51 ;  /* 0x0000003300327c02 */ /* 0x000fe20008000f00 */
[----:B------:R-:W-:Y:S01]  /*6710*/  BSSY.RECONVERGENT B0, `(.L_x_107) ;  /* 0x000008c000007945 */ /* 0x000fe20003800200 */
[----:B------:R-:W-:Y:S02]  /*6720*/  MOV R72, UR37 ;  /* 0x0000002500487c02 */ /* 0x000fe40008000f00 */
[----:B------:R-:W-:Y:S05]  /*6730*/  ISETP.NE.AND P0, PT, R102, RZ, PT ;  /* 0x000000ff6600720c */ /* 0x000fea0003f05270 */
[----:B------:R-:W1:Y:S02]  /*6740*/  LDTM.x32 R4, tmem[UR4+0x20] ;  /* 0x00002004000479ee */ /* 0x000e6400082c0000 */
[----:B------:R-:W-:Y:S04]  /*6750*/  @P6 LEA R50, R50, UR48, 0x3 ;  /* 0x0000003032326c11 */ /* 0x000fe8000f8e18ff */
[----:B------:R-:W-:Y:S04]  /*6760*/  @P6 IADD3 R50, PT, PT, R50, 0x60, RZ ;  /* 0x0000006032326810 */ /* 0x000fe80007ffe0ff */
[----:B------:R-:W-:Y:S01]  /*6770*/  @P6 PRMT R72, R72, 0x654, R50 ;  /* 0x0000065448486816 */ /* 0x000fe20000000032 */
[----:B------:R-:W-:Y:S02]  /*6780*/  HADD2.F32 R50, -RZ, R57.H0_H0 ;  /* 0x20000039ff327230 */ /* 0x000fe40000004100 */
[C---:B-1----:R-:W-:Y:S01]  /*6790*/  FMUL R0, R47.reuse, R4 ;  /* 0x000000042f007220 */ /* 0x042fe20000400000 */
[----:B------:R-:W-:Y:S02]  /*67a0*/  HADD2.F32 R4, -RZ, R56.H1_H1 ;  /* 0x30000038ff047230 */ /* 0x000fe40000004100 */
[C---:B------:R-:W-:Y:S01]  /*67b0*/  FMUL R2, R47.reuse, R5 ;  /* 0x000000052f027220 */ /* 0x040fe20000400000 */
[----:B------:R-:W-:Y:S01]  /*67c0*/  FMUL R7, R47, R7 ;  /* 0x000000072f077220 */ /* 0x000fe20000400000 */
[----:B------:R-:W-:Y:S01]  /*67d0*/  FFMA R0, R49, R3, R0 ;  /* 0x0000000331007223 */ /* 0x000fe20000000000 */
[----:B------:R-:W-:Y:S01]  /*67e0*/  FMUL R3, R47, R6 ;  /* 0x000000062f037220 */ /* 0x000fe20000400000 */
[----:B------:R-:W-:Y:S01]  /*67f0*/  FFMA R2, R49, R4, R2 ;  /* 0x0000000431027223 */ /* 0x000fe20000000002 */
[C---:B------:R-:W-:Y:S01]  /*6800*/  FMUL R4, R47.reuse, R8 ;  /* 0x000000082f047220 */ /* 0x040fe20000400000 */
[----:B------:R-:W-:Y:S01]  /*6810*/  FMUL R8, R47, R12 ;  /* 0x0000000c2f087220 */ /* 0x000fe20000400000 */
[----:B------:R-:W-:Y:S01]  /*6820*/  FFMA R3, R49, R50, R3 ;  /* 0x0000003231037223 */ /* 0x000fe20000000003 */
[C---:B------:R-:W-:Y:S01]  /*6830*/  FMUL R12, R47.reuse, R16 ;  /* 0x000000102f0c7220 */ /* 0x040fe20000400000 */
[C---:B------:R-:W-:Y:S01]  /*6840*/  FMUL R16, R47.reuse, R20 ;  /* 0x000000142f107220 */ /* 0x040fe20000400000 */
[C---:B------:R-:W-:Y:S01]  /*6850*/  FMUL R20, R47.reuse, R24 ;  /* 0x000000182f147220 */ /* 0x040fe20000400000 */
[C---:B------:R-:W-:Y:S01]  /*6860*/  FMUL R24, R47.reuse, R28 ;  /* 0x0000001c2f187220 */ /* 0x040fe20000400000 */
[C---:B------:R-:W-:Y:S01]  /*6870*/  FMUL R28, R47.reuse, R32 ;  /* 0x000000202f1c7220 */ /* 0x040fe20000400000 */
[--C-:B------:R-:W-:Y:S01]  /*6880*/  HADD2.F32 R32, -RZ, R58.reuse.H0_H0 ;  /* 0x2000003aff207230 */ /* 0x100fe20000004100 */
[----:B------:R-:W-:Y:S01]  /*6890*/  F2FP.F16.F32.PACK_AB R52, R2, R0 ;  /* 0x000000000234723e */ /* 0x000fe200000000ff */
[----:B------:R-:W-:Y:S02]  /*68a0*/  HADD2.F32 R0, -RZ, R58.H1_H1 ;  /* 0x3000003aff007230 */ /* 0x000fe40000004100 */
[----:B------:R-:W-:Y:S01]  /*68b0*/  FMUL R5, R47, R9 ;  /* 0x000000092f057220 */ /* 0x000fe20000400000 */
[--C-:B------:R-:W-:Y:S02]  /*68c0*/  HADD2.F32 R2, -RZ, R59.reuse.H0_H0 ;  /* 0x2000003bff027230 */ /* 0x100fe40000004100 */
[C---:B------:R-:W-:Y:S01]  /*68d0*/  FFMA R7, R49.reuse, R51, R7 ;  /* 0x0000003331077223 */ /* 0x040fe20000000007 */
[C---:B------:R-:W-:Y:S01]  /*68e0*/  FFMA R4, R49.reuse, R32, R4 ;  /* 0x0000002031047223 */ /* 0x040fe20000000004 */
[----:B------:R-:W-:Y:S02]  /*68f0*/  HADD2.F32 R32, -RZ, R59.H1_H1 ;  /* 0x3000003bff207230 */ /* 0x000fe40000004100 */
[----:B------:R-:W-:Y:S01]  /*6900*/  FFMA R5, R49, R0, R5 ;  /* 0x0000000031057223 */ /* 0x000fe20000000005 */
[--C-:B------:R-:W-:Y:S01]  /*6910*/  HADD2.F32 R0, -RZ, R60.reuse.H0_H0 ;  /* 0x2000003cff007230 */ /* 0x100fe20000004100 */
[----:B------:R-:W-:Y:S01]  /*6920*/  F2FP.F16.F32.PACK_AB R53, R7, R3 ;  /* 0x000000030735723e */ /* 0x000fe200000000ff */
[----:B------:R-:W-:Y:S01]  /*6930*/  FMUL R6, R47, R10 ;  /* 0x0000000a2f067220 */ /* 0x000fe20000400000 */
[--C-:B------:R-:W-:Y:S01]  /*6940*/  HADD2.F32 R3, -RZ, R61.reuse.H0_H0 ;  /* 0x2000003dff037230 */ /* 0x100fe20000004100 */
[----:B------:R-:W-:Y:S01]  /*6950*/  F2FP.F16.F32.PACK_AB R54, R5, R4 ;  /* 0x000000040536723e */ /* 0x000fe200000000ff */
[----:B------:R-:W-:Y:S01]  /*6960*/  FMUL R11, R47, R11 ;  /* 0x0000000b2f0b7220 */ /* 0x000fe20000400000 */
[----:B------:R-:W-:Y:S01]  /*6970*/  FFMA R6, R49, R2, R6 ;  /* 0x0000000231067223 */ /* 0x000fe20000000006 */
[----:B------:R-:W-:Y:S02]  /*6980*/  HADD2.F32 R2, -RZ, R60.H1_H1 ;  /* 0x3000003cff027230 */ /* 0x000fe40000004100 */
[----:B------:R-:W-:Y:S01]  /*6990*/  FMUL R9, R47, R13 ;  /* 0x0000000d2f097220 */ /* 0x000fe20000400000 */
[C---:B------:R-:W-:Y:S01]  /*69a0*/  FFMA R11, R49.reuse, R32, R11 ;  /* 0x00000020310b7223 */ /* 0x040fe2000000000b */
[----:B------:R-:W-:Y:S01]  /*69b0*/  FFMA R8, R49, R0, R8 ;  /* 0x0000000031087223 */ /* 0x000fe20000000008 */
[C---:B------:R-:W-:Y:S01]  /*69c0*/  FMUL R10, R47.reuse, R14 ;  /* 0x0000000e2f0a7220 */ /* 0x040fe20000400000 */
[----:B------:R-:W-:Y:S02]  /*69d0*/  HADD2.F32 R0, -RZ, R61.H1_H1 ;  /* 0x3000003dff007230 */ /* 0x000fe40000004100 */
[----:B------:R-:W-:Y:S01]  /*69e0*/  FMUL R15, R47, R15 ;  /* 0x0000000f2f0f7220 */ /* 0x000fe20000400000 */
[C---:B------:R-:W-:Y:S01]  /*69f0*/  FFMA R9, R49.reuse, R2, R9 ;  /* 0x0000000231097223 */ /* 0x040fe20000000009 */
[C---:B------:R-:W-:Y:S01]  /*6a00*/  FFMA R10, R49.reuse, R3, R10 ;  /* 0x00000003310a7223 */ /* 0x040fe2000000000a */
[--C-:B------:R-:W-:Y:S02]  /*6a10*/  HADD2.F32 R2, -RZ, R62.reuse.H0_H0 ;  /* 0x2000003eff027230 */ /* 0x100fe40000004100 */
[----:B------:R-:W-:Y:S01]  /*6a20*/  FFMA R15, R49, R0, R15 ;  /* 0x00000000310f7223 */ /* 0x000fe2000000000f */
[----:B------:R-:W-:Y:S02]  /*6a30*/  HADD2.F32 R3, -RZ, R62.H1_H1 ;  /* 0x3000003eff037230 */ /* 0x000fe40000004100 */
[C---:B------:R-:W-:Y:S01]  /*6a40*/  FMUL R13, R47.reuse, R17 ;  /* 0x000000112f0d7220 */ /* 0x040fe20000400000 */
[--C-:B------:R-:W-:Y:S02]  /*6a50*/  HADD2.F32 R0, -RZ, R63.reuse.H0_H0 ;  /* 0x2000003fff007230 */ /* 0x100fe40000004100 */
[----:B------:R-:W-:Y:S01]  /*6a60*/  FMUL R14, R47, R18 ;  /* 0x000000122f0e7220 */ /* 0x000fe20000400000 */
[C---:B------:R-:W-:Y:S01]  /*6a70*/  FFMA R12, R49.reuse, R2, R12 ;  /* 0x00000002310c7223 */ /* 0x040fe2000000000c */
[C---:B------:R-:W-:Y:S01]  /*6a80*/  FFMA R13, R49.reuse, R3, R13 ;  /* 0x00000003310d7223 */ /* 0x040fe2000000000d */
[----:B------:R-:W-:Y:S02]  /*6a90*/  HADD2.F32 R2, -RZ, R63.H1_H1 ;  /* 0x3000003fff027230 */ /* 0x000fe40000004100 */
[----:B------:R-:W-:Y:S01]  /*6aa0*/  FFMA R14, R49, R0, R14 ;  /* 0x00000000310e7223 */ /* 0x000fe2000000000e */
[C---:B------:R-:W-:Y:S01]  /*6ab0*/  FMUL R19, R47.reuse, R19 ;  /* 0x000000132f137220 */ /* 0x040fe20000400000 */
[--C-:B------:R-:W-:Y:S02]  /*6ac0*/  HADD2.F32 R0, -RZ, R68.reuse.H0_H0 ;  /* 0x20000044ff007230 */ /* 0x100fe40000004100 */
[----:B------:R-:W-:Y:S01]  /*6ad0*/  FMUL R17, R47, R21 ;  /* 0x000000152f117220 */ /* 0x000fe20000400000 */
[--C-:B------:R-:W-:Y:S02]  /*6ae0*/  HADD2.F32 R3, -RZ, R69.reuse.H0_H0 ;  /* 0x20000045ff037230 */ /* 0x100fe40000004100 */
[C---:B------:R-:W-:Y:S01]  /*6af0*/  FFMA R19, R49.reuse, R2, R19 ;  /* 0x0000000231137223 */ /* 0x040fe20000000013 */
[----:B------:R-:W-:Y:S02]  /*6b00*/  HADD2.F32 R2, -RZ, R68.H1_H1 ;  /* 0x30000044ff027230 */ /* 0x000fe40000004100 */
        /* <DEDUP_REMOVED lines=9> */
[----:B------:R-:W-:Y:S01]  /*6ba0*/  FMUL R21, R47, R25 ;  /* 0x000000192f157220 */ /* 0x000fe20000400000 */
[----:B------:R-:W-:Y:S01]  /*6bb0*/  F2FP.F16.F32.PACK_AB R55, R11, R6 ;  /* 0x000000060b37723e */ /* 0x000fe200000000ff */
[--C-:B------:R-:W-:Y:S02]  /*6bc0*/  HADD2.F32 R3, -RZ, R71.reuse.H0_H0 ;  /* 0x20000047ff037230 */ /* 0x100fe40000004100 */
[----:B------:R-:W-:Y:S01]  /*6bd0*/  FMUL R22, R47, R26 ;  /* 0x0000001a2f167220 */ /* 0x000fe20000400000 */
[C---:B------:R-:W-:Y:S01]  /*6be0*/  FFMA R20, R49.reuse, R2, R20 ;  /* 0x0000000231147223 */ /* 0x040fe20000000014 */
[C---:B------:R-:W-:Y:S01]  /*6bf0*/  FFMA R21, R49.reuse, R0, R21 ;  /* 0x0000000031157223 */ /* 0x040fe20000000015 */
[----:B------:R1:W-:Y:S01]  /*6c00*/  STS.128 [R100+0x2000], R52 ;  /* 0x0020003464007388 */ /* 0x0003e20000000c00 */
[----:B------:R-:W-:Y:S02]  /*6c10*/  HADD2.F32 R0, -RZ, R71.H1_H1 ;  /* 0x30000047ff007230 */ /* 0x000fe40000004100 */
[----:B------:R-:W-:Y:S01]  /*6c20*/  FFMA R22, R49, R3, R22 ;  /* 0x0000000331167223 */ /* 0x000fe20000000016 */
[----:B------:R-:W-:Y:S01]  /*6c30*/  FMUL R27, R47, R27 ;  /* 0x0000001b2f1b7220 */ /* 0x000fe20000400000 */
[--C-:B------:R-:W-:Y:S01]  /*6c40*/  HADD2.F32 R2, -RZ, R76.reuse.H0_H0 ;  /* 0x2000004cff027230 */ /* 0x100fe20000004100 */
[----:B------:R-:W-:Y:S01]  /*6c50*/  F2FP.F16.F32.PACK_AB R8, R9, R8 ;  /* 0x000000080908723e */ /* 0x000fe200000000ff */
[----:B------:R-:W-:Y:S01]  /*6c60*/  HADD2.F32 R3, -RZ, R76.H1_H1 ;  /* 0x3000004cff037230 */ /* 0x000fe20000004100 */
[----:B------:R-:W-:Y:S01]  /*6c70*/  F2FP.F16.F32.PACK_AB R9, R15, R10 ;  /* 0x0000000a0f09723e */ /* 0x000fe200000000ff */
[----:B------:R-:W-:Y:S01]  /*6c80*/  FMUL R25, R47, R29 ;  /* 0x0000001d2f197220 */ /* 0x000fe20000400000 */
[--C-:B------:R-:W-:Y:S01]  /*6c90*/  HADD2.F32 R4, -RZ, R77.reuse.H0_H0 ;  /* 0x2000004dff047230 */ /* 0x100fe20000004100 */
[----:B------:R-:W-:Y:S01]  /*6ca0*/  F2FP.F16.F32.PACK_AB R10, R13, R12 ;  /* 0x0000000c0d0a723e */ /* 0x000fe200000000ff */
[----:B------:R-:W-:Y:S01]  /*6cb0*/  FMUL R26, R47, R30 ;  /* 0x0000001e2f1a7220 */ /* 0x000fe20000400000 */
[----:B------:R-:W-:Y:S01]  /*6cc0*/  F2FP.F16.F32.PACK_AB R11, R19, R14 ;  /* 0x0000000e130b723e */ /* 0x000fe200000000ff */
[C---:B------:R-:W-:Y:S01]  /*6cd0*/  FFMA R27, R49.reuse, R0, R27 ;  /* 0x00000000311b7223 */ /* 0x040fe2000000001b */
[C---:B------:R-:W-:Y:S01]  /*6ce0*/  FFMA R24, R49.reuse, R2, R24 ;  /* 0x0000000231187223 */ /* 0x040fe20000000018 */
[----:B------:R-:W-:Y:S02]  /*6cf0*/  HADD2.F32 R0, -RZ, R77.H1_H1 ;  /* 0x3000004dff007230 */ /* 0x000fe40000004100 */
[----:B------:R-:W-:Y:S01]  /*6d00*/  FFMA R25, R49, R3, R25 ;  /* 0x0000000331197223 */ /* 0x000fe20000000019 */
[----:B------:R1:W-:Y:S01]  /*6d10*/  STS.128 [R99+0x2010], R8 ;  /* 0x0020100863007388 */ /* 0x0003e20000000c00 */
[----:B------:R-:W-:Y:S01]  /*6d20*/  FMUL R31, R47, R31 ;  /* 0x0000001f2f1f7220 */ /* 0x000fe20000400000 */
[--C-:B------:R-:W-:Y:S02]  /*6d30*/  HADD2.F32 R2, -RZ, R78.reuse.H0_H0 ;  /* 0x2000004eff027230 */ /* 0x100fe40000004100 */
[----:B------:R-:W-:Y:S01]  /*6d40*/  FFMA R26, R49, R4, R26 ;  /* 0x00000004311a7223 */ /* 0x000fe2000000001a */
[----:B------:R-:W-:Y:S02]  /*6d50*/  HADD2.F32 R3, -RZ, R78.H1_H1 ;  /* 0x3000004eff037230 */ /* 0x000fe40000004100 */
[----:B------:R-:W-:Y:S01]  /*6d60*/  FMUL R29, R47, R33 ;  /* 0x000000212f1d7220 */ /* 0x000fe20000400000 */
[--C-:B------:R-:W-:Y:S01]  /*6d70*/  HADD2.F32 R4, -RZ, R79.reuse.H0_H0 ;  /* 0x2000004fff047230 */ /* 0x100fe20000004100 */
[----:B------:R-:W-:Y:S01]  /*6d80*/  F2FP.F16.F32.PACK_AB R16, R17, R16 ;  /* 0x000000101110723e */ /* 0x000fe200000000ff */
[----:B------:R-:W-:Y:S01]  /*6d90*/  FMUL R30, R47, R34 ;  /* 0x000000222f1e7220 */ /* 0x000fe20000400000 */
        /* <DEDUP_REMOVED lines=14> */
[----:B------:R-:W-:Y:S02]  /*6e80*/  F2FP.F16.F32.PACK_AB R27, R35, R30 ;  /* 0x0000001e231b723e */ /* 0x000fe400000000ff */
[----:B------:R-:W-:Y:S02]  /*6e90*/  LEA R0, R65, UR48, 0x3 ;  /* 0x0000003041007c11 */ /* 0x000fe4000f8e18ff */
[----:B------:R-:W-:Y:S01]  /*6ea0*/  @P6 SHF.L.U32 R2, R97, 0x1f, RZ ;  /* 0x0000001f61026819 */ /* 0x000fe200000006ff */
        /* <DEDUP_REMOVED lines=9> */
[----:B------:R-:W-:Y:S02]  /*6f40*/  UIADD3 UR8, UP0, UPT, UR52, 0x680, URZ ;  /* 0x0000068034087890 */ /* 0x000fe4000ff1e0ff */
[----:B------:R-:W-:Y:S02]  /*6f50*/  UIADD3 UR5, UPT, UPT, UR41, 0x20, URZ ;  /* 0x0000002029057890 */ /* 0x000fe4000fffe0ff */
[----:B------:R-:W-:Y:S02]  /*6f60*/  UIADD3 UR4, UPT, UPT, UR48, 0x2200, URZ ;  /* 0x0000220030047890 */ /* 0x000fe4000fffe0ff */
[----:B------:R-:W-:Y:S01]  /*6f70*/  UIADD3.X UR9, UPT, UPT, URZ, UR53, URZ, UP0, !UPT ;  /* 0x00000035ff097290 */ /* 0x000fe200087fe4ff */
[----:B------:R-:W-:Y:S01]  /*6f80*/  UMOV UR6, UR42 ;  /* 0x0000002a00067c82 */ /* 0x000fe20008000000 */
[----:B------:R-:W-:Y:S07]  /*6f90*/  UMOV UR7, UR36 ;  /* 0x0000002400077c82 */ /* 0x000fee0008000000 */
[----:B------:R2:W-:Y:S01]  /*6fa0*/  UTMASTG.3D [UR4], [UR8] ;  /* 0x00000004080073b5 */ /* 0x0005e20008010000 */
[----:B------:R0:W-:Y:S01]  /*6fb0*/  UTMACMDFLUSH ;  /* 0x00000000000079b7 */ /* 0x0001e20000000000 */
[----:B--2---:R-:W-:Y:S04]  /*6fc0*/  DEPBAR.LE SB0, 0x1 ;  /* 0x000080400000791a */ /* 0x004fe80000000000 */
.L_x_108:
[----:B------:R-:W-:Y:S05]  /*6fd0*/  BSYNC.RECONVERGENT B0 ;  /* 0x0000000000007941 */ /* 0x000fea0003800200 */
.L_x_107:
[----:B------:R-:W-:Y:S01]  /*6fe0*/  BAR.SYNC.DEFER_BLOCKING 0x1, 0x80 ;  /* 0x0042000000007b1d */ /* 0x000fe20000010000 */
[----:B------:R-:W-:Y:S04]  /*6ff0*/  UIADD3 UR40, UPT, UPT, UR51, 0x1, URZ ;  /* 0x0000000133287890 */ /* 0x000fe8000fffe0ff */
[----:B------:R-:W-:Y:S04]  /*7000*/  UISETP.NE.AND UP0, UPT, UR40, 0x4, UPT ;  /* 0x000000042800788c */ /* 0x000fe8000bf05270 */
[----:B------:R-:W-:Y:S01]  /*7010*/  USEL UR40, UR40, URZ, UP0 ;  /* 0x000000ff28287287 */ /* 0x000fe20008000000 */
[----:B------:R2:W-:Y:S01]  /*7020*/  @P6 SYNCS.ARRIVE.TRANS64.RED.A1T0 RZ, [R72+URZ], RZ ;  /* 0x000000ff48ff69a7 */ /* 0x0005e200081004ff */
[----:B------:R-:W-:Y:S01]  /*7030*/  BSSY B1, `(.L_x_109) ;  /* 0x0000017000017945 */ /* 0x000fe20003800000 */
[----:B------:R-:W4:Y:S02]  /*7040*/  @P6 SYNCS.PHASECHK.TRANS64.TRYWAIT P0, [R0+URZ+0x40], R2 ;  /* 0x00004002000065a7 */ /* 0x000f2400080011ff */
[----:B----4-:R-:W-:Y:S01]  /*7050*/  @P6 SEL R66, RZ, 0x1, !P0 ;  /* 0x00000001ff426807 */ /* 0x010fe20004000000 */
[----:B--2---:R-:W-:Y:S06]  /*7060*/  @!P6 BRA `(.L_x_110) ;  /* 0x00000000004ce947 */ /* 0x004fec0003800000 */
        /* <DEDUP_REMOVED lines=9> */
[----:B------:R-:W-:Y:S04]  /*7100*/  SHF.L.U32 R6, R97, 0x1f, RZ ;  /* 0x0000001f61067819 */ /* 0x000fe800000006ff */
[----:B------:R-:W2:Y:S02]  /*7110*/  SYNCS.PHASECHK.TRANS64.TRYWAIT P0, [R0+URZ+0x40], R6 ;  /* 0x00004006000075a7 */ /* 0x000ea400080011ff */
[----:B--2---:R-:W-:Y:S05]  /*7120*/  @!P0 BRA `(.L_x_113) ;  /* 0x0000002400648947 */ /* 0x004fea0003800000 */
.L_x_112:
[----:B------:R-:W-:Y:S05]  /*7130*/  BSYNC B0 ;  /* 0x0000000000007941 */ /* 0x000fea0003800000 */
.L_x_111:
[----:B------:R-:W-:Y:S02]  /*7140*/  ISETP.NE.AND P0, PT, R67, RZ, PT ;  /* 0x000000ff4300720c */ /* 0x000fe40003f05270 */
[----:B------:R-:W-:Y:S11]  /*7150*/  IADD3 R65, PT, PT, R65, 0x1, RZ ;  /* 0x0000000141417810 */ /* 0x000ff60007ffe0ff */
[----:B------:R4:W1:Y:S04]  /*7160*/  @P0 LDS.128 R56, [R5] ;  /* 0x0000000005380984 */ /* 0x0008680000000c00 */
[----:B------:R4:W1:Y:S04]  /*7170*/  @P0 LDS.128 R60, [R4+0x10] ;  /* 0x00001000043c0984 */ /* 0x0008680000000c00 */
[----:B------:R4:W1:Y:S04]  /*7180*/  @P0 LDS.128 R68, [R3+0x20] ;  /* 0x0000200003440984 */ /* 0x0008680000000c00 */
[----:B------:R4:W1:Y:S02]  /*7190*/  @P0 LDS.128 R76, [R2+0x30] ;  /* 0x00003000024c0984 */ /* 0x0008640000000c00 */
.L_x_110:
[----:B------:R-:W-:Y:S05]  /*71a0*/  BSYNC B1 ;  /* 0x0000000000017941 */ /* 0x000fea0003800000 */
.L_x_109:
        /* <DEDUP_REMOVED lines=21> */
.L_x_114:
        /* <DEDUP_REMOVED lines=146> */
.L_x_116:
[----:B------:R-:W-:Y:S05]  /*7c20*/  BSYNC.RECONVERGENT B0 ;  /* 0x0000000000007941 */ /* 0x000fea0003800200 */
.L_x_115:
        /* <DEDUP_REMOVED lines=21> */
.L_x_120:
[----:B------:R-:W-:Y:S05]  /*7d80*/  BSYNC B0 ;  /* 0x0000000000007941 */ /* 0x000fea0003800000 */
.L_x_119:
[----:B------:R-:W-:Y:S11]  /*7d90*/  ISETP.NE.AND P0, PT, R67, RZ, PT ;  /* 0x000000ff4300720c */ /* 0x000ff60003f05270 */
[----:B------:R-:W-:Y:S02]  /*7da0*/  @!UPT UIADD3 URZ, UPT, UPT, URZ, URZ, URZ ;  /* 0x000000fffffff290 */ /* 0x000fe4000fffe0ff */
[----:B------:R4:W1:Y:S04]  /*7db0*/  @P0 LDS.128 R56, [R4] ;  /* 0x0000000004380984 */ /* 0x0008680000000c00 */
[----:B------:R4:W1:Y:S04]  /*7dc0*/  @P0 LDS.128 R60, [R3+0x10] ;  /* 0x00001000033c0984 */ /* 0x0008680000000c00 */
[----:B------:R4:W1:Y:S04]  /*7dd0*/  @P0 LDS.128 R68, [R2+0x20] ;  /* 0x0000200002440984 */ /* 0x0008680000000c00 */
[----:B------:R4:W1:Y:S02]  /*7de0*/  @P0 LDS.128 R76, [R65+0x30] ;  /* 0x00003000414c0984 */ /* 0x0008640000000c00 */
.L_x_118:
[----:B------:R-:W-:Y:S05]  /*7df0*/  BSYNC B1 ;  /* 0x0000000000017941 */ /* 0x000fea0003800000 */
.L_x_117:
        /* <DEDUP_REMOVED lines=21> */
.L_x_122:
[----:B------:R-:W-:Y:S01]  /*7f50*/  ISETP.NE.AND P0, PT, R102, RZ, PT ;  /* 0x000000ff6600720c */ /* 0x000fe20003f05270 */
[----:B------:R-:W-:Y:S05]  /*7f60*/  WARPSYNC.ALL ;  /* 0x0000000000007948 */ /* 0x000fea0003800000 */
[----:B------:R-:W-:Y:S01]  /*7f70*/  R2UR UR4, R48 ;  /* 0x00000000300472ca */ /* 0x000fe200000e0000 */
[--C-:B-1----:R-:W-:Y:S01]  /*7f80*/  HADD2.F32 R0, -RZ, R56.reuse.H0_H0 ;  /* 0x20000038ff007230 */ /* 0x102fe20000004100 */
[----:B------:R-:W-:Y:S01]  /*7f90*/  R2UR UR5, R64 ;  /* 0x00000000400572ca */ /* 0x000fe200000e0000 */
[----:B----4-:R-:W-:Y:S01]  /*7fa0*/  HADD2.F32 R2, -RZ, R56.H1_H1 ;  /* 0x30000038ff027230 */ /* 0x010fe20000004100 */
[----:B------:R-:W-:Y:S01]  /*7fb0*/  BSSY.RECONVERGENT B0, `(.L_x_123) ;  /* 0x0000089000007945 */ /* 0x000fe20003800200 */
[--C-:B------:R-:W-:Y:S02]  /*7fc0*/  HADD2.F32 R3, -RZ, R57.reuse.H0_H0 ;  /* 0x20000039ff037230 */ /* 0x100fe40000004100 */
[----:B------:R-:W-:Y:S02]  /*7fd0*/  HADD2.F32 R48, -RZ, R57.H1_H1 ;  /* 0x30000039ff307230 */ /* 0x000fe40000004100 */
[--C-:B------:R-:W-:Y:S02]  /*7fe0*/  HADD2.F32 R50, -RZ, R58.reuse.H0_H0 ;  /* 0x2000003aff327230 */ /* 0x100fe40000004100 */
[----:B------:R-:W-:Y:S02]  /*7ff0*/  HADD2.F32 R51, -RZ, R58.H1_H1 ;  /* 0x3000003aff337230 */ /* 0x000fe40000004100 */
[----:B------:R-:W1:Y:S01]  /*8000*/  LDTM.x32 R4, tmem[UR4+0x60] ;  /* 0x00006004000479ee */ /* 0x000e6200082c0000 */
[----:B------:R-:W-:Y:S01]  /*8010*/  NOP ;  /* 0x0000000000007918 */ /* 0x000fe20000000000 */
[----:B------:R-:W-:Y:S01]  /*8020*/  UIADD3 UR5, UPT, UPT, UR5, 0xd0, URZ ;  /* 0x000000d005057890 */ /* 0x000fe2000fffe0ff */
[--C-:B------:R-:W-:Y:S02]  /*8030*/  HADD2.F32 R52, -RZ, R59.reuse.H0_H0 ;  /* 0x2000003bff347230 */ /* 0x100fe40000004100 */
[----:B------:R-:W-:Y:S01]  /*8040*/  HADD2.F32 R53, -RZ, R59.H1_H1 ;  /* 0x3000003bff357230 */ /* 0x000fe20000004100 */
[----:B------:R-:W-:Y:S01]  /*8050*/  UPRMT UR5, UR37, 0x654, UR5 ;  /* 0x0000065425057896 */ /* 0x000fe20008000005 */
[--C-:B------:R-:W-:Y:S02]  /*8060*/  HADD2.F32 R54, -RZ, R60.reuse.H0_H0 ;  /* 0x2000003cff367230 */ /* 0x100fe40000004100 */
[----:B------:R-:W-:Y:S02]  /*8070*/  HADD2.F32 R55, -RZ, R60.H1_H1 ;  /* 0x3000003cff377230 */ /* 0x000fe40000004100 */
[--C-:B------:R-:W-:Y:S02]  /*8080*/  HADD2.F32 R56, -RZ, R61.reuse.H0_H0 ;  /* 0x2000003dff387230 */ /* 0x100fe40000004100 */
[----:B------:R-:W-:Y:S02]  /*8090*/  HADD2.F32 R57, -RZ, R61.H1_H1 ;  /* 0x3000003dff397230 */ /* 0x000fe40000004100 */
[----:B-1----:R-:W-:Y:S01]  /*80a0*/  SYNCS.ARRIVE.TRANS64.RED.A1T0 RZ, [UR5], RZ ;  /* 0x000000ffffff79a7 */ /* 0x002fe20008100405 */
[--C-:B------:R-:W-:Y:S02]  /*80b0*/  HADD2.F32 R58, -RZ, R62.reuse.H0_H0 ;  /* 0x2000003eff3a7230 */ /* 0x100fe40000004100 */
[----:B------:R-:W-:Y:S02]  /*80c0*/  HADD2.F32 R59, -RZ, R62.H1_H1 ;  /* 0x3000003eff3b7230 */ /* 0x000fe40000004100 */
[--C-:B------:R-:W-:Y:S02]  /*80d0*/  HADD2.F32 R60, -RZ, R63.reuse.H0_H0 ;  /* 0x2000003fff3c7230 */ /* 0x100fe40000004100 */
[----:B------:R-:W-:Y:S02]  /*80e0*/  HADD2.F32 R61, -RZ, R63.H1_H1 ;  /* 0x3000003fff3d7230 */ /* 0x000fe40000004100 */
[C---:B------:R-:W-:Y:S01]  /*80f0*/  FMUL R4, R47.reuse, R4 ;  /* 0x000000042f047220 */ /* 0x040fe20000400000 */
[C---:B------:R-:W-:Y:S01]  /*8100*/  FMUL R5, R47.reuse, R5 ;  /* 0x000000052f057220 */ /* 0x040fe20000400000 */
[C---:B------:R-:W-:Y:S01]  /*8110*/  FMUL R6, R47.reuse, R6 ;  /* 0x000000062f067220 */ /* 0x040fe20000400000 */
[----:B------:R-:W-:Y:S01]  /*8120*/  FMUL R7, R47, R7 ;  /* 0x000000072f077220 */ /* 0x000fe20000400000 */
[C---:B------:R-:W-:Y:S01]  /*8130*/  FFMA R4, R49.reuse, R0, R4 ;  /* 0x0000000031047223 */ /* 0x040fe20000000004 */
[C---:B------:R-:W-:Y:S01]  /*8140*/  FFMA R5, R49.reuse, R2, R5 ;  /* 0x0000000231057223 */ /* 0x040fe20000000005 */
[C---:B------:R-:W-:Y:S01]  /*8150*/  FFMA R6, R49.reuse, R3, R6 ;  /* 0x0000000331067223 */ /* 0x040fe20000000006 */
[----:B------:R-:W-:Y:S01]  /*8160*/  FFMA R7, R49, R48, R7 ;  /* 0x0000003031077223 */ /* 0x000fe20000000007 */
[C---:B------:R-:W-:Y:S01]  /*8170*/  FMUL R8, R47.reuse, R8 ;  /* 0x000000082f087220 */ /* 0x040fe20000400000 */
[----:B------:R-:W-:Y:S01]  /*8180*/  FMUL R9, R47, R9 ;  /* 0x000000092f097220 */ /* 0x000fe20000400000 */
[----:B------:R-:W-:Y:S01]  /*8190*/  F2FP.F16.F32.PACK_AB R4, R5, R4 ;  /* 0x000000040504723e */ /* 0x000fe200000000ff */
[----:B------:R-:W-:Y:S01]  /*81a0*/  FMUL R0, R47, R10 ;  /* 0x0000000a2f007220 */ /* 0x000fe20000400000 */
[----:B------:R-:W-:Y:S01]  /*81b0*/  F2FP.F16.F32.PACK_AB R5, R7, R6 ;  /* 0x000000060705723e */ /* 0x000fe200000000ff */
[C---:B------:R-:W-:Y:S01]  /*81c0*/  FFMA R8, R49.reuse, R50, R8 ;  /* 0x0000003231087223 */ /* 0x040fe20000000008 */
[C---:B------:R-:W-:Y:S01]  /*81d0*/  FFMA R9, R49.reuse, R51, R9 ;  /* 0x0000003331097223 */ /* 0x040fe20000000009 */
[----:B------:R-:W-:Y:S01]  /*81e0*/  FFMA R0, R49, R52, R0 ;  /* 0x0000003431007223 */ /* 0x000fe20000000000 */
[C---:B------:R-:W-:Y:S01]  /*81f0*/  FMUL R2, R47.reuse, R11 ;  /* 0x0000000b2f027220 */ /* 0x040fe20000400000 */
[C---:B------:R-:W-:Y:S01]  /*8200*/  FMUL R3, R47.reuse, R12 ;  /* 0x0000000c2f037220 */ /* 0x040fe20000400000 */
[----:B------:R-:W-:Y:S01]  /*8210*/  FMUL R10, R47, R13 ;  /* 0x0000000d2f0a7220 */ /* 0x000fe20000400000 */
[----:B------:R-:W-:Y:S01]  /*8220*/  F2FP.F16.F32.PACK_AB R6, R9, R8 ;  /* 0x000000080906723e */ /* 0x000fe200000000ff */
[C---:B------:R-:W-:Y:S01]  /*8230*/  FFMA R2, R49.reuse, R53, R2 ;  /* 0x0000003531027223 */ /* 0x040fe20000000002 */
[C---:B------:R-:W-:Y:S01]  /*8240*/  FFMA R3, R49.reuse, R54, R3 ;  /* 0x0000003631037223 */ /* 0x040fe20000000003 */
[----:B------:R-:W-:Y:S01]  /*8250*/  FFMA R10, R49, R55, R10 ;  /* 0x00000037310a7223 */ /* 0x000fe2000000000a */
[C---:B------:R-:W-:Y:S01]  /*8260*/  FMUL R11, R47.reuse, R14 ;  /* 0x0000000e2f0b7220 */ /* 0x040fe20000400000 */
[C---:B------:R-:W-:Y:S01]  /*8270*/  FMUL R15, R47.reuse, R15 ;  /* 0x0000000f2f0f7220 */ /* 0x040fe20000400000 */
[C---:B------:R-:W-:Y:S01]  /*8280*/  FMUL R12, R47.reuse, R16 ;  /* 0x000000102f0c7220 */ /* 0x040fe20000400000 */
[----:B------:R-:W-:Y:S01]  /*8290*/  FMUL R13, R47, R17 ;  /* 0x000000112f0d7220 */ /* 0x000fe20000400000 */
[----:B------:R-:W-:Y:S01]  /*82a0*/  FFMA R11, R49, R56, R11 ;  /* 0x00000038310b7223 */ /* 0x000fe2000000000b */
[----:B------:R-:W-:Y:S01]  /*82b0*/  FMUL R14, R47, R18 ;  /* 0x000000122f0e7220 */ /* 0x000fe20000400000 */
[----:B------:R-:W-:Y:S01]  /*82c0*/  FFMA R15, R49, R57, R15 ;  /* 0x00000039310f7223 */ /* 0x000fe2000000000f */
[--C-:B------:R-:W-:Y:S02]  /*82d0*/  HADD2.F32 R62, -RZ, R68.reuse.H0_H0 ;  /* 0x20000044ff3e7230 */ /* 0x100fe40000004100 */
[----:B------:R-:W-:Y:S01]  /*82e0*/  FMUL R19, R47, R19 ;  /* 0x000000132f137220 */ /* 0x000fe20000400000 */
[----:B------:R-:W-:Y:S01]  /*82f0*/  F2FP.F16.F32.PACK_AB R7, R2, R0 ;  /* 0x000000000207723e */ /* 0x000fe200000000ff */
[----:B------:R-:W-:Y:S01]  /*8300*/  FFMA R12, R49, R58, R12 ;  /* 0x0000003a310c7223 */ /* 0x000fe2000000000c */
[----:B------:R-:W-:Y:S02]  /*8310*/  HADD2.F32 R63, -RZ, R68.H1_H1 ;  /* 0x30000044ff3f7230 */ /* 0x000fe40000004100 */
[----:B------:R-:W-:Y:S01]  /*8320*/  FMUL R16, R47, R20 ;  /* 0x000000142f107220 */ /* 0x000fe20000400000 */
[----:B------:R-:W-:Y:S01]  /*8330*/  FFMA R13, R49, R59, R13 ;  /* 0x0000003b310d7223 */ /* 0x000fe2000000000d */
[----:B------:R1:W-:Y:S01]  /*8340*/  STS.128 [R100+0x6000], R4 ;  /* 0x0060000464007388 */ /* 0x0003e20000000c00 */
[--C-:B------:R-:W-:Y:S02]  /*8350*/  HADD2.F32 R64, -RZ, R69.reuse.H0_H0 ;  /* 0x20000045ff407230 */ /* 0x100fe40000004100 */
[----:B------:R-:W-:Y:S01]  /*8360*/  FMUL R17, R47, R21 ;  /* 0x000000152f117220 */ /* 0x000fe20000400000 */
[----:B------:R-:W-:Y:S01]  /*8370*/  FFMA R14, R49, R60, R14 ;  /* 0x0000003c310e7223 */ /* 0x000fe2000000000e */
[----:B------:R-:W-:Y:S02]  /*8380*/  HADD2.F32 R65, -RZ, R69.H1_H1 ;  /* 0x30000045ff417230 */ /* 0x000fe40000004100 */
[----:B------:R-:W-:Y:S01]  /*8390*/  FMUL R18, R47, R22 ;  /* 0x000000162f127220 */ /* 0x000fe20000400000 */
[----:B------:R-:W-:Y:S01]  /*83a0*/  FFMA R19, R49, R61, R19 ;  /* 0x0000003d31137223 */ /* 0x000fe20000000013 */
        /* <DEDUP_REMOVED lines=11> */
[----:B------:R-:W-:Y:S01]  /*8460*/  F2FP.F16.F32.PACK_AB R8, R10, R3 ;  /* 0x000000030a08723e */ /* 0x000fe200000000ff */
[----:B------:R-:W-:Y:S01]  /*8470*/  FFMA R23, R49, R65, R23 ;  /* 0x0000004131177223 */ /* 0x000fe20000000017 */
[----:B------:R-:W-:Y:S01]  /*8480*/  F2FP.F16.F32.PACK_AB R9, R15, R11 ;  /* 0x0000000b0f09723e */ /* 0x000fe200000000ff */
[--C-:B------:R-:W-:Y:S02]  /*8490*/  HADD2.F32 R70, -RZ, R76.reuse.H0_H0 ;  /* 0x2000004cff467230 */ /* 0x100fe40000004100 */
[----:B------:R-:W-:Y:S01]  /*84a0*/  FMUL R27, R47, R27 ;  /* 0x0000001b2f1b7220 */ /* 0x000fe20000400000 */
[----:B------:R-:W-:Y:S01]  /*84b0*/  F2FP.F16.F32.PACK_AB R10, R13, R12 ;  /* 0x0000000c0d0a723e */ /* 0x000fe200000000ff */
[----:B------:R-:W-:Y:S01]  /*84c0*/  FFMA R20, R49, R66, R20 ;  /* 0x0000004231147223 */ /* 0x000fe20000000014 */
[----:B------:R-:W-:Y:S01]  /*84d0*/  F2FP.F16.F32.PACK_AB R11, R19, R14 ;  /* 0x0000000e130b723e */ /* 0x000fe200000000ff */
[----:B------:R-:W-:Y:S02]  /*84e0*/  HADD2.F32 R71, -RZ, R76.H1_H1 ;  /* 0x3000004cff477230 */ /* 0x000fe40000004100 */
[----:B------:R-:W-:Y:S01]  /*84f0*/  FMUL R24, R47, R28 ;  /* 0x0000001c2f187220 */ /* 0x000fe20000400000 */
[----:B------:R-:W-:Y:S01]  /*8500*/  FFMA R21, R49, R67, R21 ;  /* 0x0000004331157223 */ /* 0x000fe20000000015 */
[--C-:B------:R-:W-:Y:S01]  /*8510*/  HADD2.F32 R72, -RZ, R77.reuse.H0_H0 ;  /* 0x2000004dff487230 */ /* 0x100fe20000004100 */
[----:B------:R1:W-:Y:S01]  /*8520*/  STS.128 [R99+0x6010], R8 ;  /* 0x0060100863007388 */ /* 0x0003e20000000c00 */
        /* <DEDUP_REMOVED lines=49> */
.L_x_124:
[----:B------:R-:W-:Y:S05]  /*8840*/  BSYNC.RECONVERGENT B0 ;  /* 0x0000000000007941 */ /* 0x000fea0003800200 */
.L_x_123:
[----:B------:R-:W-:Y:S01]  /*8850*/  BAR.SYNC.DEFER_BLOCKING 0x1, 0x80 ;  /* 0x0042000000007b1d */ /* 0x000fe20000010000 */
[----:B------:R-:W-:Y:S01]  /*8860*/  UISETP.NE.AND UP0, UPT, UR49, -0x4, UPT ;  /* 0xfffffffc3100788c */ /* 0x000fe2000bf05270 */
[----:B------:R-:W-:Y:S08]  /*8870*/  IADD3 R45, PT, PT, R45, 0x1, RZ ;  /* 0x000000012d2d7810 */ /* 0x000ff00007ffe0ff */
[----:B------:R-:W-:Y:S05]  /*8880*/  BRA.U !UP0, `(.L_x_125) ;  /* 0x0000000108287547 */ /* 0x000fea000b800000 */
[----:B------:R-:W-:Y:S01]  /*8890*/  ISETP.NE.AND P0, PT, R107, RZ, PT ;  /* 0x000000ff6b00720c */ /* 0x000fe20003f05270 */
[----:B------:R-:W-:Y:S01]  /*88a0*/  IMAD.U32 R2, RZ, RZ, UR51 ;  /* 0x00000033ff027e24 */ /* 0x000fe2000f8e00ff */
[----:B------:R-:W-:Y:S01]  /*88b0*/  UIADD3 UR51, UPT, UPT, UR51, 0x1, URZ ;  /* 0x0000000133337890 */ /* 0x000fe2000fffe0ff */
[----:B------:R-:W-:Y:S03]  /*88c0*/  IMAD.U32 R0, RZ, RZ, UR37 ;  /* 0x00000025ff007e24 */ /* 0x000fe6000f8e00ff */
[----:B------:R-:W-:Y:S04]  /*88d0*/  UISETP.NE.AND UP0, UPT, UR51, 0x4, UPT ;  /* 0x000000043300788c */ /* 0x000fe8000bf05270 */
[----:B------:R-:W-:Y:S03]  /*88e0*/  USEL UR51, UR51, URZ, UP0 ;  /* 0x000000ff33337287 */ /* 0x000fe60008000000 */
[----:B------:R-:W-:Y:S05]  /*88f0*/  @P0 LEA R2, R2, UR48, 0x3 ;  /* 0x0000003002020c11 */ /* 0x000fea000f8e18ff */
[----:B------:R-:W-:Y:S05]  /*8900*/  @P0 VIADD R2, R2, 0x60 ;  /* 0x0000006002020836 */ /* 0x000fea0000000000 */
[----:B------:R-:W-:Y:S04]  /*8910*/  @P0 PRMT R0, R0, 0x654, R2 ;  /* 0x0000065400000816 */ /* 0x000fe80000000002 */
[----:B------:R2:W-:Y:S03]  /*8920*/  @P0 SYNCS.ARRIVE.TRANS64.RED.A1T0 RZ, [R0+URZ], RZ ;  /* 0x000000ff00ff09a7 */ /* 0x0005e600081004ff */
.L_x_125:
[----:B------:R-:W-:Y:S01]  /*8930*/  ISETP.NE.AND P2, PT, R103, RZ, PT ;  /* 0x000000ff6700720c */ /* 0x000fe20003f45270 */
[----:B------:R-:W-:Y:S01]  /*8940*/  UIADD3 UR49, UPT, UPT, UR49, 0x4, URZ ;  /* 0x0000000431317890 */ /* 0x000fe2000fffe0ff */
[----:B------:R-:W-:Y:S01]  /*8950*/  ISETP.NE.AND P0, PT, R105, 0x2, PT ;  /* 0x000000026900780c */ /* 0x000fe20003f05270 */
[----:B------:R-:W-:Y:S01]  /*8960*/  IMAD.IADD R14, R43, 0x1, R86 ;  /* 0x000000012b0e7824 */ /* 0x000fe200078e0256 */
[----:B------:R-:W-:Y:S01]  /*8970*/  ISETP.NE.AND P1, PT, R45, 0x4, PT ;  /* 0x000000042d00780c */ /* 0x000fe20003f25270 */
[----:B------:R-:W-:Y:S01]  /*8980*/  IMAD.IADD R15, R44, 0x1, R87 ;  /* 0x000000012c0f7824 */ /* 0x000fe200078e0257 */
[----:B------:R-:W-:Y:S02]  /*8990*/  SEL R2, RZ, 0x1, P0 ;  /* 0x00000001ff027807 */ /* 0x000fe40000000000 */
[----:B--2---:R-:W-:Y:S02]  /*89a0*/  SEL R0, RZ, 0x1, P1 ;  /* 0x00000001ff007807 */ /* 0x004fe40000800000 */
[----:B------:R-:W-:Y:S02]  /*89b0*/  LOP3.LUT R95, R95, R2, RZ, 0x3c, !PT ;  /* 0x000000025f5f7212 */ /* 0x000fe400078e3cff */
[----:B------:R-:W-:Y:S02]  /*89c0*/  LOP3.LUT R96, R96, R0, RZ, 0x3c, !PT ;  /* 0x0000000060607212 */ /* 0x000fe400078e3cff */
[----:B------:R-:W-:Y:S02]  /*89d0*/  @P2 R2UR UR36, R94 ;  /* 0x000000005e2422ca */ /* 0x000fe400000e0000 */
[----:B------:R-:W-:Y:S02]  /*89e0*/  SEL R105, R105, RZ, P0 ;  /* 0x000000ff69697207 */ /* 0x000fe40000000000 */
[----:B------:R-:W-:Y:S01]  /*89f0*/  SEL R45, R45, RZ, P1 ;  /* 0x000000ff2d2d7207 */ /* 0x000fe20000800000 */
[----:B------:R-:W-:Y:S10]  /*8a00*/  @P2 BRA `(.L_x_126) ;  /* 0xffffffc000502947 */ /* 0x000ff4000383ffff */
[----:B------:R-:W-:-:S09]  /*8a10*/  UISETP.NE.AND UP0, UPT, UR50, URZ, UPT ;  /* 0x000000ff3200728c */ /* 0x000fd2000bf05270 */
[----:B------:R-:W-:Y:S05]  /*8a20*/  BRA.U !UP0, `(.L_x_127) ;  /* 0x0000000108487547 */ /* 0x000fea000b800000 */
[----:B------:R-:W2:Y:S02]  /*8a30*/  LDCU.64 UR4, c[0x0][0x890] ;  /* 0x00011200ff0477ac */ /* 0x000ea40008000a00 */
[----:B--2---:R-:W-:-:S04]  /*8a40*/  UISETP.NE.U32.AND UP0, UPT, UR4, URZ, UPT ;  /* 0x000000ff0400728c */ /* 0x004fc8000bf05070 */
[----:B------:R-:W-:-:S09]  /*8a50*/  UISETP.NE.AND.EX UP0, UPT, UR5, URZ, UPT, UP0 ;  /* 0x000000ff0500728c */ /* 0x000fd2000bf05300 */
[----:B------:R-:W-:Y:S05]  /*8a60*/  BRA.U UP0, `(.L_x_128) ;  /* 0x00000001000c7547 */ /* 0x000fea000b800000 */
[----:B------:R-:W-:-:S13]  /*8a70*/  FSETP.NEU.AND P0, PT, R49, RZ, PT ;  /* 0x000000ff3100720b */ /* 0x000fda0003f0d000 */
[----:B------:R-:W-:Y:S05]  /*8a80*/  @!P0 EXIT ;  /* 0x000000000000894d */ /* 0x000fea0003800000 */
[----:B------:R-:W-:Y:S05]  /*8a90*/  BRA `(.L_x_127) ;  /* 0x00000000002c7947 */ /* 0x000fea0003800000 */
.L_x_128:
[----:B------:R-:W-:Y:S01]  /*8aa0*/  ISETP.NE.AND P0, PT, R104, RZ, PT ;  /* 0x000000ff6800720c */ /* 0x000fe20003f05270 */
[----:B------:R-:W-:-:S12]  /*8ab0*/  BSSY.RECONVERGENT B0, `(.L_x_127) ;  /* 0x0000009000007945 */ /* 0x000fd80003800200 */
[----:B------:R-:W-:Y:S05]  /*8ac0*/  @P0 BRA `(.L_x_129) ;  /* 0x0000000000140947 */ /* 0x000fea0003800000 */
[----:B------:R-:W2:Y:S02]  /*8ad0*/  LDCU.64 UR4, c[0x0][0x888] ;  /* 0x00011100ff0477ac */ /* 0x000ea40008000a00 */
[----:B--2---:R-:W-:-:S04]  /*8ae0*/  ISETP.NE.U32.AND P0, PT, RZ, UR4, PT ;  /* 0x00000004ff007c0c */ /* 0x004fc8000bf05070 */
[----:B------:R-:W-:-:S13]  /*8af0*/  ISETP.NE.AND.EX P0, PT, RZ, UR5, PT, P0 ;  /* 0x00000005ff007c0c */ /* 0x000fda000bf05300 */
[----:B------:R-:W-:Y:S05]  /*8b00*/  @!P0 EXIT ;  /* 0x000000000000894d */ /* 0x000fea0003800000 */
[----:B------:R-:W-:Y:S05]  /*8b10*/  BRA `(.L_x_130) ;  /* 0x0000000000087947 */ /* 0x000fea0003800000 */
.L_x_129:
[----:B------:R-:W-:-:S13]  /*8b20*/  FSETP.NEU.AND P0, PT, R49, RZ, PT ;  /* 0x000000ff3100720b */ /* 0x000fda0003f0d000 */
[----:B------:R-:W-:Y:S05]  /*8b30*/  @!P0 EXIT ;  /* 0x000000000000894d */ /* 0x000fea0003800000 */
.L_x_130:
[----:B------:R-:W-:Y:S05]  /*8b40*/  BSYNC.RECONVERGENT B0 ;  /* 0x0000000000007941 */ /* 0x000fea0003800200 */
.L_x_127:
[----:B------:R-:W-:Y:S01]  /*8b50*/  ULEA UR4, UR51, UR48, 0x3 ;  /* 0x0000003033047291 */ /* 0x000fe2000f8e18ff */
[----:B------:R-:W-:-:S04]  /*8b60*/  DEPBAR.LE SB0, 0x0 ;  /* 0x000080000000791a */ /* 0x000fc80000000000 */
[----:B------:R-:W-:-:S04]  /*8b70*/  UIADD3 UR4, UPT, UPT, UR4, 0x60, URZ ;  /* 0x0000006004047890 */ /* 0x000fc8000fffe0ff */
[----:B------:R-:W-:-:S09]  /*8b80*/  UPRMT UR4, UR37, 0x654, UR4 ;  /* 0x0000065425047896 */ /* 0x000fd20008000004 */
[----:B------:R-:W-:Y:S01]  /*8b90*/  SYNCS.ARRIVE.TRANS64.RED.A1T0 RZ, [UR4], RZ ;  /* 0x000000ffffff79a7 */ /* 0x000fe20008100404 */
[----:B------:R-:W-:Y:S05]  /*8ba0*/  EXIT ;  /* 0x000000000000794d */ /* 0x000fea0003800000 */
.L_x_19:
[----:B--2---:R2:W1:Y:S02]  /*8bb0*/  SYNCS.PHASECHK.TRANS64.TRYWAIT P0, [R2+URZ+0x100], R3 ;  /* 0x00010003020075a7 */ /* 0x00446400080011ff */
[----:B-1----:R-:W-:Y:S05]  /*8bc0*/  @!P0 NANOSLEEP.SYNCS 0x989680 ;  /* 0x009896800000895d */ /* 0x002fea0003900000 */
[----:B------:R-:W1:Y:S02]  /*8bd0*/  @!P0 SYNCS.PHASECHK.TRANS64 P0, [R2+URZ+0x100], R3 ;  /* 0x00010003020085a7 */ /* 0x000e6400080010ff */
[----:B-1----:R-:W-:Y:S05]  /*8be0*/  @!P0 BRA `(.L_x_19) ;  /* 0xfffffffc00f08947 */ /* 0x002fea000383ffff */
[----:B------:R-:W-:Y:S05]  /*8bf0*/  BRA `(.L_x_131) ;  /* 0xffffff8800787947 */ /* 0x000fea000383ffff */
.L_x_22:
[----:B-1----:R-:W-:-:S07]  /*8c00*/  MOV R2, UR33 ;  /* 0x0000002100027c02 */ /* 0x002fce0008000f00 */
.L_x_132:
[----:B-1----:R1:W2:Y:S02]  /*8c10*/  SYNCS.PHASECHK.TRANS64.TRYWAIT P0, [R2+URZ+0x20], R4 ;  /* 0x00002004020075a7 */ /* 0x0022a400080011ff */
[----:B--2---:R-:W-:Y:S05]  /*8c20*/  @!P0 NANOSLEEP.SYNCS 0x989680 ;  /* 0x009896800000895d */ /* 0x004fea0003900000 */
[----:B------:R-:W2:Y:S02]  /*8c30*/  @!P0 SYNCS.PHASECHK.TRANS64 P0, [R2+URZ+0x20], R4 ;  /* 0x00002004020085a7 */ /* 0x000ea400080010ff */
[----:B--2---:R-:W-:Y:S05]  /*8c40*/  @!P0 BRA `(.L_x_132) ;  /* 0xfffffffc00f08947 */ /* 0x004fea000383ffff */
[----:B------:R-:W-:Y:S05]  /*8c50*/  BRA `(.L_x_21) ;  /* 0xffffff8800c87947 */ /* 0x000fea000383ffff */
.L_x_28:
[----:B-1----:R-:W-:-:S07]  /*8c60*/  MOV R2, UR17 ;  /* 0x0000001100027c02 */ /* 0x002fce0008000f00 */
.L_x_133:
[----:B-1----:R1:W2:Y:S02]  /*8c70*/  SYNCS.PHASECHK.TRANS64.TRYWAIT P0, [R2+URZ+0x20], R4 ;  /* 0x00002004020075a7 */ /* 0x0022a400080011ff */
[----:B--2---:R-:W-:Y:S05]  /*8c80*/  @!P0 NANOSLEEP.SYNCS 0x989680 ;  /* 0x009896800000895d */ /* 0x004fea0003900000 */
[----:B------:R-:W2:Y:S02]  /*8c90*/  @!P0 SYNCS.PHASECHK.TRANS64 P0, [R2+URZ+0x20], R4 ;  /* 0x00002004020085a7 */ /* 0x000ea400080010ff */
[----:B--2---:R-:W-:Y:S05]  /*8ca0*/  @!P0 BRA `(.L_x_133) ;  /* 0xfffffffc00f08947 */ /* 0x004fea000383ffff */
[----:B------:R-:W-:Y:S05]  /*8cb0*/  BRA `(.L_x_27) ;  /* 0xffffff8c006c7947 */ /* 0x000fea000383ffff */
.L_x_32:
[----:B-1----:R1:W2:Y:S02]  /*8cc0*/  SYNCS.PHASECHK.TRANS64.TRYWAIT P0, [R2+URZ+0x90], R3 ;  /* 0x00009003020075a7 */ /* 0x0022a400080011ff */
[----:B--2---:R-:W-:Y:S05]  /*8cd0*/  @!P0 NANOSLEEP.SYNCS 0x989680 ;  /* 0x009896800000895d */ /* 0x004fea0003900000 */
[----:B------:R-:W2:Y:S02]  /*8ce0*/  @!P0 SYNCS.PHASECHK.TRANS64 P0, [R2+URZ+0x90], R3 ;  /* 0x00009003020085a7 */ /* 0x000ea400080010ff */
[----:B--2---:R-:W-:Y:S05]  /*8cf0*/  @!P0 BRA `(.L_x_32) ;  /* 0xfffffffc00f08947 */ /* 0x004fea000383ffff */
[----:B------:R-:W-:Y:S05]  /*8d00*/  BRA `(.L_x_134) ;  /* 0xffffff8c00f87947 */ /* 0x000fea000383ffff */
.L_x_36:
[----:B----4-:R-:W-:-:S07]  /*8d10*/  MOV R0, UR5 ;  /* 0x0000000500007c02 */ /* 0x010fce0008000f00 */
.L_x_135:
[----:B-1----:R1:W2:Y:S02]  /*8d20*/  SYNCS.PHASECHK.TRANS64.TRYWAIT P0, [R0+URZ], R2 ;  /* 0x00000002000075a7 */ /* 0x0022a400080011ff */
[----:B--2---:R-:W-:Y:S05]  /*8d30*/  @!P0 NANOSLEEP.SYNCS 0x989680 ;  /* 0x009896800000895d */ /* 0x004fea0003900000 */
[----:B------:R-:W2:Y:S02]  /*8d40*/  @!P0 SYNCS.PHASECHK.TRANS64 P0, [R0+URZ], R2 ;  /* 0x00000002000085a7 */ /* 0x000ea400080010ff */
[----:B--2---:R-:W-:Y:S05]  /*8d50*/  @!P0 BRA `(.L_x_135) ;  /* 0xfffffffc00f08947 */ /* 0x004fea000383ffff */
[----:B------:R-:W-:Y:S05]  /*8d60*/  BRA `(.L_x_136) ;  /* 0xffffff9400687947 */ /* 0x000fea000383ffff */
.L_x_37:
[----:B----4-:R-:W-:-:S07]  /*8d70*/  MOV R0, UR5 ;  /* 0x0000000500007c02 */ /* 0x010fce0008000f00 */
.L_x_137:
[----:B-1----:R1:W2:Y:S02]  /*8d80*/  SYNCS.PHASECHK.TRANS64.TRYWAIT P0, [R0+URZ], R3 ;  /* 0x00000003000075a7 */ /* 0x0022a400080011ff */
[----:B--2---:R-:W-:Y:S05]  /*8d90*/  @!P0 NANOSLEEP.SYNCS 0x989680 ;  /* 0x009896800000895d */ /* 0x004fea0003900000 */
[----:B------:R-:W2:Y:S02]  /*8da0*/  @!P0 SYNCS.PHASECHK.TRANS64 P0, [R0+URZ], R3 ;  /* 0x00000003000085a7 */ /* 0x000ea400080010ff */
[----:B--2---:R-:W-:Y:S05]  /*8db0*/  @!P0 BRA `(.L_x_137) ;  /* 0xfffffffc00f08947 */ /* 0x004fea000383ffff */
[----:B------:R-:W-:Y:S05]  /*8dc0*/  BRA `(.L_x_138) ;  /* 0xffffff9400747947 */ /* 0x000fea000383ffff */
.L_x_38:
[----:B----4-:R-:W-:-:S07]  /*8dd0*/  MOV R0, UR5 ;  /* 0x0000000500007c02 */ /* 0x010fce0008000f00 */
.L_x_139:
[----:B-1----:R1:W2:Y:S02]  /*8de0*/  SYNCS.PHASECHK.TRANS64.TRYWAIT P0, [R0+URZ], R3 ;  /* 0x00000003000075a7 */ /* 0x0022a400080011ff */
[----:B--2---:R-:W-:Y:S05]  /*8df0*/  @!P0 NANOSLEEP.SYNCS 0x989680 ;  /* 0x009896800000895d */ /* 0x004fea0003900000 */
[----:B------:R-:W2:Y:S02]  /*8e00*/  @!P0 SYNCS.PHASECHK.TRANS64 P0, [R0+URZ], R3 ;  /* 0x00000003000085a7 */ /* 0x000ea400080010ff */
[----:B--2---:R-:W-:Y:S05]  /*8e10*/  @!P0 BRA `(.L_x_139) ;  /* 0xfffffffc00f08947 */ /* 0x004fea000383ffff */
[----:B------:R-:W-:Y:S05]  /*8e20*/  BRA `(.L_x_140) ;  /* 0xffffff9400807947 */ /* 0x000fea000383ffff */
.L_x_41:
[----:B-1----:R1:W2:Y:S02]  /*8e30*/  SYNCS.PHASECHK.TRANS64.TRYWAIT P0, [R0+URZ+0xf0], R4 ;  /* 0x0000f004000075a7 */ /* 0x0022a400080011ff */
[----:B--2---:R-:W-:Y:S05]  /*8e40*/  @!P0 NANOSLEEP.SYNCS 0x989680 ;  /* 0x009896800000895d */ /* 0x004fea0003900000 */
[----:B------:R-:W2:Y:S02]  /*8e50*/  @!P0 SYNCS.PHASECHK.TRANS64 P0, [R0+URZ+0xf0], R4 ;  /* 0x0000f004000085a7 */ /* 0x000ea400080010ff */
[----:B--2---:R-:W-:Y:S05]  /*8e60*/  @!P0 BRA `(.L_x_41) ;  /* 0xfffffffc00f08947 */ /* 0x004fea000383ffff */
[----:B------:R-:W-:Y:S05]  /*8e70*/  BRA `(.L_x_141) ;  /* 0xffffff9400dc7947 */ /* 0x000fea000383ffff */
.L_x_42:
[----:B------:R-:W-:-:S07]  /*8e80*/  MOV R0, UR5 ;  /* 0x0000000500007c02 */ /* 0x000fce0008000f00 */
.L_x_142:
[----:B-1----:R1:W2:Y:S02]  /*8e90*/  SYNCS.PHASECHK.TRANS64.TRYWAIT P0, [R0+URZ+0xa0], R5 ;  /* 0x0000a005000075a7 */ /* 0x0022a400080011ff */
[----:B--2---:R-:W-:Y:S05]  /*8ea0*/  @!P0 NANOSLEEP.SYNCS 0x989680 ;  /* 0x009896800000895d */ /* 0x004fea0003900000 */
[----:B------:R-:W2:Y:S02]  /*8eb0*/  @!P0 SYNCS.PHASECHK.TRANS64 P0, [R0+URZ+0xa0], R5 ;  /* 0x0000a005000085a7 */ /* 0x000ea400080010ff */
[----:B--2---:R-:W-:Y:S05]  /*8ec0*/  @!P0 BRA `(.L_x_142) ;  /* 0xfffffffc00f08947 */ /* 0x004fea000383ffff */
[----:B------:R-:W-:Y:S05]  /*8ed0*/  BRA `(.L_x_143) ;  /* 0xffffff9400ec7947 */ /* 0x000fea000383ffff */
.L_x_43:
[----:B-1----:R1:W2:Y:S02]  /*8ee0*/  SYNCS.PHASECHK.TRANS64.TRYWAIT P1, [R0+URZ+0x90], R4 ;  /* 0x00009004000075a7 */ /* 0x0022a400080211ff */
[----:B--2---:R-:W-:Y:S05]  /*8ef0*/  @!P1 NANOSLEEP.SYNCS 0x989680 ;  /* 0x009896800000995d */ /* 0x004fea0003900000 */
[----:B------:R-:W2:Y:S02]  /*8f00*/  @!P1 SYNCS.PHASECHK.TRANS64 P1, [R0+URZ+0x90], R4 ;  /* 0x00009004000095a7 */ /* 0x000ea400080210ff */
[----:B--2---:R-:W-:Y:S05]  /*8f10*/  @!P1 BRA `(.L_x_43) ;  /* 0xfffffffc00f09947 */ /* 0x004fea000383ffff */
[----:B------:R-:W-:Y:S05]  /*8f20*/  BRA `(.L_x_144) ;  /* 0xffffff98001c7947 */ /* 0x000fea000383ffff */
.L_x_46:
[----:B------:R-:W-:-:S07]  /*8f30*/  MOV R0, UR5 ;  /* 0x0000000500007c02 */ /* 0x000fce0008000f00 */
.L_x_145:
[----:B-1----:R1:W2:Y:S02]  /*8f40*/  SYNCS.PHASECHK.TRANS64.TRYWAIT P0, [R0+URZ+0xa0], R2 ;  /* 0x0000a002000075a7 */ /* 0x0022a400080011ff */
[----:B--2---:R-:W-:Y:S05]  /*8f50*/  @!P0 NANOSLEEP.SYNCS 0x989680 ;  /* 0x009896800000895d */ /* 0x004fea0003900000 */
[----:B------:R-:W2:Y:S02]  /*8f60*/  @!P0 SYNCS.PHASECHK.TRANS64 P0, [R0+URZ+0xa0], R2 ;  /* 0x0000a002000085a7 */ /* 0x000ea400080010ff */
[----:B--2---:R-:W-:Y:S05]  /*8f70*/  @!P0 BRA `(.L_x_145) ;  /* 0xfffffffc00f08947 */ /* 0x004fea000383ffff */
[----:B------:R-:W-:Y:S05]  /*8f80*/  BRA `(.L_x_45) ;  /* 0xffffff9800707947 */ /* 0x000fea000383ffff */
.L_x_53:
[----:B-1----:R1:W2:Y:S02]  /*8f90*/  SYNCS.PHASECHK.TRANS64.TRYWAIT P1, [R0+URZ+0x90], R2 ;  /* 0x00009002000075a7 */ /* 0x0022a400080211ff */
[----:B--2---:R-:W-:Y:S05]  /*8fa0*/  @!P1 NANOSLEEP.SYNCS 0x989680 ;  /* 0x009896800000995d */ /* 0x004fea0003900000 */
[----:B------:R-:W2:Y:S02]  /*8fb0*/  @!P1 SYNCS.PHASECHK.TRANS64 P1, [R0+URZ+0x90], R2 ;  /* 0x00009002000095a7 */ /* 0x000ea400080210ff */
[----:B--2---:R-:W-:Y:S05]  /*8fc0*/  @!P1 BRA `(.L_x_53) ;  /* 0xfffffffc00f09947 */ /* 0x004fea000383ffff */
[----:B------:R-:W-:Y:S05]  /*8fd0*/  BRA `(.L_x_146) ;  /* 0xffffff9c00d07947 */ /* 0x000fea000383ffff */
.L_x_54:
[----:B------:R-:W-:-:S07]  /*8fe0*/  MOV R2, UR8 ;  /* 0x0000000800027c02 */ /* 0x000fce0008000f00 */
.L_x_147:
[----:B-1----:R1:W2:Y:S02]  /*8ff0*/  SYNCS.PHASECHK.TRANS64.TRYWAIT P0, [R2+URZ+0xd0], R0 ;  /* 0x0000d000020075a7 */ /* 0x0022a400080011ff */
[----:B--2---:R-:W-:Y:S05]  /*9000*/  @!P0 NANOSLEEP.SYNCS 0x989680 ;  /* 0x009896800000895d */ /* 0x004fea0003900000 */
[----:B------:R-:W2:Y:S02]  /*9010*/  @!P0 SYNCS.PHASECHK.TRANS64 P0, [R2+URZ+0xd0], R0 ;  /* 0x0000d000020085a7 */ /* 0x000ea400080010ff */
[----:B--2---:R-:W-:Y:S05]  /*9020*/  @!P0 BRA `(.L_x_147) ;  /* 0xfffffffc00f08947 */ /* 0x004fea000383ffff */
[----:B------:R-:W-:Y:S05]  /*9030*/  BRA `(.L_x_148) ;  /* 0xffffffa000087947 */ /* 0x000fea000383ffff */
.L_x_57:
[----:B------:R-:W-:Y:S07]  /*9040*/  MOV R0, UR7 ;  /* 0x0000000700007c02 */ /* 0x000fee0008000f00 */
.L_x_149:
[----:B-1----:R1:W2:Y:S02]  /*9050*/  SYNCS.PHASECHK.TRANS64.TRYWAIT P0, [R0+URZ], R2 ;  /* 0x00000002000075a7 */ /* 0x0022a400080011ff */
[----:B--2---:R-:W-:Y:S05]  /*9060*/  @!P0 NANOSLEEP.SYNCS 0x989680 ;  /* 0x009896800000895d */ /* 0x004fea0003900000 */
[----:B------:R-:W2:Y:S02]  /*9070*/  @!P0 SYNCS.PHASECHK.TRANS64 P0, [R0+URZ], R2 ;  /* 0x00000002000085a7 */ /* 0x000ea400080010ff */
[----:B--2---:R-:W-:Y:S05]  /*9080*/  @!P0 BRA `(.L_x_149) ;  /* 0xfffffffc00f08947 */ /* 0x004fea000383ffff */
[----:B------:R-:W-:Y:S05]  /*9090*/  BRA `(.L_x_56) ;  /* 0xffffffa000247947 */ /* 0x000fea000383ffff */
.L_x_60:
[----:B------:R-:W-:-:S07]  /*90a0*/  MOV R0, UR5 ;  /* 0x0000000500007c02 */ /* 0x000fce0008000f00 */
.L_x_150:
[----:B--2---:R2:W3:Y:S02]  /*90b0*/  SYNCS.PHASECHK.TRANS64.TRYWAIT P0, [R0+URZ], R2 ;  /* 0x00000002000075a7 */ /* 0x0044e400080011ff */
[----:B---3--:R-:W-:Y:S05]  /*90c0*/  @!P0 NANOSLEEP.SYNCS 0x989680 ;  /* 0x009896800000895d */ /* 0x008fea0003900000 */
[----:B------:R-:W3:Y:S02]  /*90d0*/  @!P0 SYNCS.PHASECHK.TRANS64 P0, [R0+URZ], R2 ;  /* 0x00000002000085a7 */ /* 0x000ee400080010ff */
[----:B---3--:R-:W-:Y:S05]  /*90e0*/  @!P0 BRA `(.L_x_150) ;  /* 0xfffffffc00f08947 */ /* 0x008fea000383ffff */
[----:B------:R-:W-:Y:S05]  /*90f0*/  BRA `(.L_x_151) ;  /* 0xffffffa000d87947 */ /* 0x000fea000383ffff */
.L_x_61:
[----:B------:R-:W-:-:S07]  /*9100*/  MOV R0, UR5 ;  /* 0x0000000500007c02 */ /* 0x000fce0008000f00 */
.L_x_152:
[----:B-1----:R1:W2:Y:S02]  /*9110*/  SYNCS.PHASECHK.TRANS64.TRYWAIT P0, [R0+URZ], R3 ;  /* 0x00000003000075a7 */ /* 0x0022a400080011ff */
[----:B--2---:R-:W-:Y:S05]  /*9120*/  @!P0 NANOSLEEP.SYNCS 0x989680 ;  /* 0x009896800000895d */ /* 0x004fea0003900000 */
[----:B------:R-:W2:Y:S02]  /*9130*/  @!P0 SYNCS.PHASECHK.TRANS64 P0, [R0+URZ], R3 ;  /* 0x00000003000085a7 */ /* 0x000ea400080010ff */
[----:B--2---:R-:W-:Y:S05]  /*9140*/  @!P0 BRA `(.L_x_152) ;  /* 0xfffffffc00f08947 */ /* 0x004fea000383ffff */
[----:B------:R-:W-:Y:S05]  /*9150*/  BRA `(.L_x_153) ;  /* 0xffffffa000e47947 */ /* 0x000fea000383ffff */
.L_x_62:
[----:B------:R-:W-:-:S07]  /*9160*/  MOV R0, UR5 ;  /* 0x0000000500007c02 */ /* 0x000fce0008000f00 */
.L_x_154:
[----:B-1----:R1:W2:Y:S02]  /*9170*/  SYNCS.PHASECHK.TRANS64.TRYWAIT P0, [R0+URZ], R3 ;  /* 0x00000003000075a7 */ /* 0x0022a400080011ff */
[----:B--2---:R-:W-:Y:S05]  /*9180*/  @!P0 NANOSLEEP.SYNCS 0x989680 ;  /* 0x009896800000895d */ /* 0x004fea0003900000 */
[----:B------:R-:W2:Y:S02]  /*9190*/  @!P0 SYNCS.PHASECHK.TRANS64 P0, [R0+URZ], R3 ;  /* 0x00000003000085a7 */ /* 0x000ea400080010ff */
[----:B--2---:R-:W-:Y:S05]  /*91a0*/  @!P0 BRA `(.L_x_154) ;  /* 0xfffffffc00f08947 */ /* 0x004fea000383ffff */
[----:B------:R-:W-:Y:S05]  /*91b0*/  BRA `(.L_x_155) ;  /* 0xffffffa000f07947 */ /* 0x000fea000383ffff */
.L_x_63:
[----:B-1----:R-:W-:-:S07]  /*91c0*/  MOV R0, UR7 ;  /* 0x0000000700007c02 */ /* 0x002fce0008000f00 */
.L_x_156:
[----:B-1----:R1:W2:Y:S02]  /*91d0*/  SYNCS.PHASECHK.TRANS64.TRYWAIT P0, [R0+URZ], R2 ;  /* 0x00000002000075a7 */ /* 0x0022a400080011ff */
[----:B--2---:R-:W-:Y:S05]  /*91e0*/  @!P0 NANOSLEEP.SYNCS 0x989680 ;  /* 0x009896800000895d */ /* 0x004fea0003900000 */
[----:B------:R-:W2:Y:S02]  /*91f0*/  @!P0 SYNCS.PHASECHK.TRANS64 P0, [R0+URZ], R2 ;  /* 0x00000002000085a7 */ /* 0x000ea400080010ff */
[----:B--2---:R-:W-:Y:S05]  /*9200*/  @!P0 BRA `(.L_x_156) ;  /* 0xfffffffc00f08947 */ /* 0x004fea000383ffff */
[----:B------:R-:W-:Y:S05]  /*9210*/  BRA `(.L_x_157) ;  /* 0xffffffa000fc7947 */ /* 0x000fea000383ffff */
.L_x_68:
[----:B--2---:R2:W3:Y:S02]  /*9220*/  SYNCS.PHASECHK.TRANS64.TRYWAIT P0, [R0+URZ+0x90], R2 ;  /* 0x00009002000075a7 */ /* 0x0044e400080011ff */
[----:B---3--:R-:W-:Y:S05]  /*9230*/  @!P0 NANOSLEEP.SYNCS 0x989680 ;  /* 0x009896800000895d */ /* 0x008fea0003900000 */
[----:B------:R-:W3:Y:S02]  /*9240*/  @!P0 SYNCS.PHASECHK.TRANS64 P0, [R0+URZ+0x90], R2 ;  /* 0x00009002000085a7 */ /* 0x000ee400080010ff */
[----:B---3--:R-:W-:Y:S05]  /*9250*/  @!P0 BRA `(.L_x_68) ;  /* 0xfffffffc00f08947 */ /* 0x008fea000383ffff */
[----:B------:R-:W-:Y:S05]  /*9260*/  BRA `(.L_x_158) ;  /* 0xffffffa800087947 */ /* 0x000fea000383ffff */
.L_x_71:
[----:B------:R-:W-:Y:S07]  /*9270*/  MOV R0, UR7 ;  /* 0x0000000700007c02 */ /* 0x000fee0008000f00 */
.L_x_159:
[----:B--2---:R2:W3:Y:S02]  /*9280*/  SYNCS.PHASECHK.TRANS64.TRYWAIT P0, [R0+URZ+0x88], R2 ;  /* 0x00008802000075a7 */ /* 0x0044e400080011ff */
[----:B---3--:R-:W-:Y:S05]  /*9290*/  @!P0 NANOSLEEP.SYNCS 0x989680 ;  /* 0x009896800000895d */ /* 0x008fea0003900000 */
[----:B------:R-:W3:Y:S02]  /*92a0*/  @!P0 SYNCS.PHASECHK.TRANS64 P0, [R0+URZ+0x88], R2 ;  /* 0x00008802000085a7 */ /* 0x000ee400080010ff */
[----:B---3--:R-:W-:Y:S05]  /*92b0*/  @!P0 BRA `(.L_x_159) ;  /* 0xfffffffc00f08947 */ /* 0x008fea000383ffff */
[----:B------:R-:W-:Y:S05]  /*92c0*/  BRA `(.L_x_70) ;  /* 0xffffffa800e87947 */ /* 0x000fea000383ffff */
.L_x_74:
[----:B------:R-:W-:Y:S07]  /*92d0*/  MOV R0, UR7 ;  /* 0x0000000700007c02 */ /* 0x000fee0008000f00 */
.L_x_160:
[----:B-1----:R1:W2:Y:S02]  /*92e0*/  SYNCS.PHASECHK.TRANS64.TRYWAIT P0, [R0+URZ+0x60], R14 ;  /* 0x0000600e000075a7 */ /* 0x0022a400080011ff */
[----:B--2---:R-:W-:Y:S05]  /*92f0*/  @!P0 NANOSLEEP.SYNCS 0x989680 ;  /* 0x009896800000895d */ /* 0x004fea0003900000 */
[----:B------:R-:W2:Y:S02]  /*9300*/  @!P0 SYNCS.PHASECHK.TRANS64 P0, [R0+URZ+0x60], R14 ;  /* 0x0000600e000085a7 */ /* 0x000ea400080010ff */
[----:B--2---:R-:W-:Y:S05]  /*9310*/  @!P0 BRA `(.L_x_160) ;  /* 0xfffffffc00f08947 */ /* 0x004fea000383ffff */
[----:B------:R-:W-:Y:S05]  /*9320*/  BRA `(.L_x_161) ;  /* 0xffffffac00607947 */ /* 0x000fea000383ffff */
.L_x_75:
[----:B------:R-:W-:Y:S07]  /*9330*/  MOV R0, UR7 ;  /* 0x0000000700007c02 */ /* 0x000fee0008000f00 */
.L_x_162:
[----:B-1----:R1:W2:Y:S02]  /*9340*/  SYNCS.PHASECHK.TRANS64.TRYWAIT P0, [R0+URZ+0x68], R14 ;  /* 0x0000680e000075a7 */ /* 0x0022a400080011ff */
[----:B--2---:R-:W-:Y:S05]  /*9350*/  @!P0 NANOSLEEP.SYNCS 0x989680 ;  /* 0x009896800000895d */ /* 0x004fea0003900000 */
[----:B------:R-:W2:Y:S02]  /*9360*/  @!P0 SYNCS.PHASECHK.TRANS64 P0, [R0+URZ+0x68], R14 ;  /* 0x0000680e000085a7 */ /* 0x000ea400080010ff */
[----:B--2---:R-:W-:Y:S05]  /*9370*/  @!P0 BRA `(.L_x_162) ;  /* 0xfffffffc00f08947 */ /* 0x004fea000383ffff */
[----:B------:R-:W-:Y:S05]  /*9380*/  BRA `(.L_x_163) ;  /* 0xffffffac00987947 */ /* 0x000fea000383ffff */
.L_x_76:
[----:B------:R-:W-:Y:S07]  /*9390*/  MOV R0, UR7 ;  /* 0x0000000700007c02 */ /* 0x000fee0008000f00 */
.L_x_164:
[----:B-1----:R1:W2:Y:S02]  /*93a0*/  SYNCS.PHASECHK.TRANS64.TRYWAIT P0, [R0+URZ+0x70], R14 ;  /* 0x0000700e000075a7 */ /* 0x0022a400080011ff */
[----:B--2---:R-:W-:Y:S05]  /*93b0*/  @!P0 NANOSLEEP.SYNCS 0x989680 ;  /* 0x009896800000895d */ /* 0x004fea0003900000 */
[----:B------:R-:W2:Y:S02]  /*93c0*/  @!P0 SYNCS.PHASECHK.TRANS64 P0, [R0+URZ+0x70], R14 ;  /* 0x0000700e000085a7 */ /* 0x000ea400080010ff */
[----:B--2---:R-:W-:Y:S05]  /*93d0*/  @!P0 BRA `(.L_x_164) ;  /* 0xfffffffc00f08947 */ /* 0x004fea000383ffff */
[----:B------:R-:W-:Y:S05]  /*93e0*/  BRA `(.L_x_165) ;  /* 0xffffffac00dc7947 */ /* 0x000fea000383ffff */
.L_x_77:
[----:B------:R-:W-:Y:S07]  /*93f0*/  MOV R0, UR7 ;  /* 0x0000000700007c02 */ /* 0x000fee0008000f00 */
.L_x_166:
[----:B-1----:R1:W2:Y:S02]  /*9400*/  SYNCS.PHASECHK.TRANS64.TRYWAIT P0, [R0+URZ+0x78], R14 ;  /* 0x0000780e000075a7 */ /* 0x0022a400080011ff */
[----:B--2---:R-:W-:Y:S05]  /*9410*/  @!P0 NANOSLEEP.SYNCS 0x989680 ;  /* 0x009896800000895d */ /* 0x004fea0003900000 */
[----:B------:R-:W2:Y:S02]  /*9420*/  @!P0 SYNCS.PHASECHK.TRANS64 P0, [R0+URZ+0x78], R14 ;  /* 0x0000780e000085a7 */ /* 0x000ea400080010ff */
[----:B--2---:R-:W-:Y:S05]  /*9430*/  @!P0 BRA `(.L_x_166) ;  /* 0xfffffffc00f08947 */ /* 0x004fea000383ffff */
[----:B------:R-:W-:Y:S05]  /*9440*/  BRA `(.L_x_167) ;  /* 0xffffffb000607947 */ /* 0x000fea000383ffff */
.L_x_79:
[----:B------:R-:W-:-:S07]  /*9450*/  MOV R0, UR7 ;  /* 0x0000000700007c02 */ /* 0x000fce0008000f00 */
.L_x_168:
[----:B-1----:R1:W3:Y:S02]  /*9460*/  SYNCS.PHASECHK.TRANS64.TRYWAIT P0, [R0+URZ+0x60], R2 ;  /* 0x00006002000075a7 */ /* 0x0022e400080011ff */
[----:B---3--:R-:W-:Y:S05]  /*9470*/  @!P0 NANOSLEEP.SYNCS 0x989680 ;  /* 0x009896800000895d */ /* 0x008fea0003900000 */
[----:B------:R-:W3:Y:S02]  /*9480*/  @!P0 SYNCS.PHASECHK.TRANS64 P0, [R0+URZ+0x60], R2 ;  /* 0x00006002000085a7 */ /* 0x000ee400080010ff */
[----:B---3--:R-:W-:Y:S05]  /*9490*/  @!P0 BRA `(.L_x_168) ;  /* 0xfffffffc00f08947 */ /* 0x008fea000383ffff */
[----:B------:R-:W-:Y:S05]  /*94a0*/  BRA `(.L_x_169) ;  /* 0xffffffb000d07947 */ /* 0x000fea000383ffff */
.L_x_80:
[----:B-1----:R-:W-:-:S07]  /*94b0*/  MOV R0, UR7 ;  /* 0x0000000700007c02 */ /* 0x002fce0008000f00 */
.L_x_170:
[----:B-1----:R1:W3:Y:S02]  /*94c0*/  SYNCS.PHASECHK.TRANS64.TRYWAIT P0, [R0+URZ+0x68], R2 ;  /* 0x00006802000075a7 */ /* 0x0022e400080011ff */
[----:B---3--:R-:W-:Y:S05]  /*94d0*/  @!P0 NANOSLEEP.SYNCS 0x989680 ;  /* 0x009896800000895d */ /* 0x008fea0003900000 */
[----:B------:R-:W3:Y:S02]  /*94e0*/  @!P0 SYNCS.PHASECHK.TRANS64 P0, [R0+URZ+0x68], R2 ;  /* 0x00006802000085a7 */ /* 0x000ee400080010ff */
[----:B---3--:R-:W-:Y:S05]  /*94f0*/  @!P0 BRA `(.L_x_170) ;  /* 0xfffffffc00f08947 */ /* 0x008fea000383ffff */
[----:B------:R-:W-:Y:S05]  /*9500*/  BRA `(.L_x_171) ;  /* 0xffffffb000c07947 */ /* 0x000fea000383ffff */
.L_x_81:
[----:B-1----:R-:W-:-:S07]  /*9510*/  MOV R0, UR7 ;  /* 0x0000000700007c02 */ /* 0x002fce0008000f00 */
.L_x_172:
[----:B-1----:R1:W3:Y:S02]  /*9520*/  SYNCS.PHASECHK.TRANS64.TRYWAIT P0, [R0+URZ+0x70], R2 ;  /* 0x00007002000075a7 */ /* 0x0022e400080011ff */
[----:B---3--:R-:W-:Y:S05]  /*9530*/  @!P0 NANOSLEEP.SYNCS 0x989680 ;  /* 0x009896800000895d */ /* 0x008fea0003900000 */
[----:B------:R-:W3:Y:S02]  /*9540*/  @!P0 SYNCS.PHASECHK.TRANS64 P0, [R0+URZ+0x70], R2 ;  /* 0x00007002000085a7 */ /* 0x000ee400080010ff */
[----:B---3--:R-:W-:Y:S05]  /*9550*/  @!P0 BRA `(.L_x_172) ;  /* 0xfffffffc00f08947 */ /* 0x008fea000383ffff */
[----:B------:R-:W-:Y:S05]  /*9560*/  BRA `(.L_x_173) ;  /* 0xffffffb000b07947 */ /* 0x000fea000383ffff */
.L_x_83:
[----:B--2---:R2:W4:Y:S02]  /*9570*/  SYNCS.PHASECHK.TRANS64.TRYWAIT P0, [R0+URZ+0x90], R2 ;  /* 0x00009002000075a7 */ /* 0x00452400080011ff */
[----:B----4-:R-:W-:Y:S05]  /*9580*/  @!P0 NANOSLEEP.SYNCS 0x989680 ;  /* 0x009896800000895d */ /* 0x010fea0003900000 */
[----:B------:R-:W4:Y:S02]  /*9590*/  @!P0 SYNCS.PHASECHK.TRANS64 P0, [R0+URZ+0x90], R2 ;  /* 0x00009002000085a7 */ /* 0x000f2400080010ff */
[----:B----4-:R-:W-:Y:S05]  /*95a0*/  @!P0 BRA `(.L_x_83) ;  /* 0xfffffffc00f08947 */ /* 0x010fea000383ffff */
[----:B------:R-:W-:Y:S05]  /*95b0*/  BRA `(.L_x_174) ;  /* 0xffffffb400787947 */ /* 0x000fea000383ffff */
.L_x_94:
[----:B-1----:R-:W-:Y:S04]  /*95c0*/  MOV R2, UR48 ;  /* 0x0000003000027c02 */ /* 0x002fe80008000f00 */
[----:B------:R1:W3:Y:S03]  /*95d0*/  SYNCS.PHASECHK.TRANS64.TRYWAIT P1, [R2+URZ+0x40], R3 ;  /* 0x00004003020075a7 */ /* 0x0002e600080211ff */
[----:B---3--:R-:W-:Y:S05]  /*95e0*/  @!P1 NANOSLEEP.SYNCS 0x989680 ;  /* 0x009896800000995d */ /* 0x008fea0003900000 */
[----:B------:R-:W3:Y:S02]  /*95f0*/  @!P1 SYNCS.PHASECHK.TRANS64 P1, [R2+URZ+0x40], R3 ;  /* 0x00004003020095a7 */ /* 0x000ee400080210ff */
[----:B---3--:R-:W-:Y:S05]  /*9600*/  @!P1 BRA `(.L_x_94) ;  /* 0xfffffffc00ec9947 */ /* 0x008fea000383ffff */
[----:B------:R-:W-:Y:S05]  /*9610*/  BRA `(.L_x_93) ;  /* 0xffffffc000847947 */ /* 0x000fea000383ffff */
.L_x_96:
[----:B-1----:R1:W4:Y:S02]  /*9620*/  SYNCS.PHASECHK.TRANS64.TRYWAIT P0, [R64+URZ+0xb0], R0 ;  /* 0x0000b000400075a7 */ /* 0x00232400080011ff */
[----:B----4-:R-:W-:Y:S05]  /*9630*/  @!P0 NANOSLEEP.SYNCS 0x989680 ;  /* 0x009896800000895d */ /* 0x010fea0003900000 */
[----:B------:R-:W4:Y:S02]  /*9640*/  @!P0 SYNCS.PHASECHK.TRANS64 P0, [R64+URZ+0xb0], R0 ;  /* 0x0000b000400085a7 */ /* 0x000f2400080010ff */
[----:B----4-:R-:W-:Y:S05]  /*9650*/  @!P0 BRA `(.L_x_96) ;  /* 0xfffffffc00f08947 */ /* 0x010fea000383ffff */
[----:B------:R-:W-:Y:S05]  /*9660*/  BRA `(.L_x_95) ;  /* 0xffffffc000ac7947 */ /* 0x000fea000383ffff */
.L_x_105:
[----:B--2---:R2:W4:Y:S02]  /*9670*/  SYNCS.PHASECHK.TRANS64.TRYWAIT P0, [R2+URZ+0x40], R0 ;  /* 0x00004000020075a7 */ /* 0x00452400080011ff */
[----:B----4-:R-:W-:Y:S05]  /*9680*/  @!P0 NANOSLEEP.SYNCS 0x989680 ;  /* 0x009896800000895d */ /* 0x010fea0003900000 */
[----:B------:R-:W4:Y:S02]  /*9690*/  @!P0 SYNCS.PHASECHK.TRANS64 P0, [R2+URZ+0x40], R0 ;  /* 0x00004000020085a7 */ /* 0x000f2400080010ff */
[----:B----4-:R-:W-:Y:S05]  /*96a0*/  @!P0 BRA `(.L_x_105) ;  /* 0xfffffffc00f08947 */ /* 0x010fea000383ffff */
[----:B------:R-:W-:Y:S05]  /*96b0*/  BRA `(.L_x_104) ;  /* 0xffffffcc00887947 */ /* 0x000fea000383ffff */
.L_x_113:
[----:B--2---:R2:W4:Y:S02]  /*96c0*/  SYNCS.PHASECHK.TRANS64.TRYWAIT P0, [R0+URZ+0x40], R6 ;  /* 0x00004006000075a7 */ /* 0x00452400080011ff */
[----:B----4-:R-:W-:Y:S05]  /*96d0*/  @!P0 NANOSLEEP.SYNCS 0x989680 ;  /* 0x009896800000895d */ /* 0x010fea0003900000 */
[----:B------:R-:W4:Y:S02]  /*96e0*/  @!P0 SYNCS.PHASECHK.TRANS64 P0, [R0+URZ+0x40], R6 ;  /* 0x00004006000085a7 */ /* 0x000f2400080010ff */
[----:B----4-:R-:W-:Y:S05]  /*96f0*/  @!P0 BRA `(.L_x_113) ;  /* 0xfffffffc00f08947 */ /* 0x010fea000383ffff */
[----:B------:R-:W-:Y:S05]  /*9700*/  BRA `(.L_x_112) ;  /* 0xffffffd800887947 */ /* 0x000fea000383ffff */
.L_x_121:
[----:B--2---:R2:W4:Y:S02]  /*9710*/  SYNCS.PHASECHK.TRANS64.TRYWAIT P0, [R0+URZ+0x40], R5 ;  /* 0x00004005000075a7 */ /* 0x00452400080011ff */
[----:B----4-:R-:W-:Y:S05]  /*9720*/  @!P0 NANOSLEEP.SYNCS 0x989680 ;  /* 0x009896800000895d */ /* 0x010fea0003900000 */
[----:B------:R-:W4:Y:S02]  /*9730*/  @!P0 SYNCS.PHASECHK.TRANS64 P0, [R0+URZ+0x40], R5 ;  /* 0x00004005000085a7 */ /* 0x000f2400080010ff */
[----:B----4-:R-:W-:Y:S05]  /*9740*/  @!P0 BRA `(.L_x_121) ;  /* 0xfffffffc00f08947 */ /* 0x010fea000383ffff */
[----:B------:R-:W-:Y:S05]  /*9750*/  BRA `(.L_x_120) ;  /* 0xffffffe400887947 */ /* 0x000fea000383ffff */
        .weak           $__internal_0_$__cuda_sm10x_tcgen05_guardrail_trap_col_being_dealloced_not_returned_by_alloc
        .type           $__internal_0_$__cuda_sm10x_tcgen05_guardrail_trap_col_being_dealloced_not_returned_by_alloc,@function
        .size           $__internal_0_$__cuda_sm10x_tcgen05_guardrail_trap_col_being_dealloced_not_returned_by_alloc,($__internal_1_$__cuda_sm10x_tcgen05_guardrail_trap_phase_invalid_during_alloc - $__internal_0_$__cuda_sm10x_tcgen05_guardrail_trap_col_being_dealloced_not_returned_by_alloc)
$__internal_0_$__cuda_sm10x_tcgen05_guardrail_trap_col_being_dealloced_not_returned_by_alloc:
[----:B------:R-:W-:Y:S05]  /*9760*/  BPT.TRAP 0x1 ;  /* 0x000000040000795c */ /* 0x000fea0000300000 */
[----:B------:R-:W-:-:S04]  /*9770*/  HFMA2 R3, -RZ, RZ, 0, 0 ;  /* 0x00000000ff037431 */ /* 0x000fc800000001ff */
[----:B------:R-:W-:Y:S05]  /*9780*/  RET.REL.NODEC R2 `(_ZN7cutlass13device_kernelINS_4gemm6kernel13GemmUniversalIN4cute5tupleIJiiiiEEENS1_10collective13CollectiveMmaINS1_35MainloopSm100TmaUmmaWarpSpecializedILi4ELi2ELi4ENS5_IJNS4_1CILi1EEESB_SB_EEEEENS5_IJNSA_ILi128EEESE_NSA_ILi32EEEEEENS_6half_tENS5_IJlSB_lEEESH_SI_NS4_8TiledMMAINS4_8MMA_AtomIJNS4_20SM100_MMA_F16BF16_SSISH_SH_fLi128ELi128ELNS4_4UMMA5MajorE0ELSN_0ELNSM_7ScaleInE0ELSO_0EEEEEENS4_6LayoutISC_NS5_IJNSA_ILi0EEESS_SS_EEEEENS5_IJNS4_10UnderscoreESV_SV_EEEEENS4_13SM90_TMA_LOADENS4_14ComposedLayoutINS4_7SwizzleILi2ELi4ELi3EEENS4_18smem_ptr_flag_bitsILi16EEENSR_INS5_IJNSA_ILi8EEESF_EEENS5_IJSF_SB_EEEEEEEvNS4_8identityESY_S18_vS19_EENS_8epilogue10collective18CollectiveEpilogueINS1B_23Sm100TmaWarpSpecializedILi4ELi2ELi32ELb1ELb0EEEJSG_NS5_IJNSR_ISE_SB_EENSR_ISF_SB_EEEEESH_SI_SH_SI_NS1B_6fusion15FusionCallbacksIS1F_NS1J_17LinearCombinationISH_fSH_fLNS_15FloatRoundStyleE2EEESG_S1I_JEEENS4_5SM1004TMEM4LOAD26SM100_TMEM_LOAD_32dp32b32xESY_S18_NS4_39AutoVectorizingCopyWithAssumedAlignmentILi128EEENS4_14SM90_TMA_STOREES18_S1U_S1U_EEEvvEEEEvNT_6ParamsE) ;  /* 0xffffff68021c7950 */ /* 0x000fea0003c3ffff */
        .weak           $__internal_1_$__cuda_sm10x_tcgen05_guardrail_trap_phase_invalid_during_alloc
        .type           $__internal_1_$__cuda_sm10x_tcgen05_guardrail_trap_phase_invalid_during_alloc,@function
        .size           $__internal_1_$__cuda_sm10x_tcgen05_guardrail_trap_phase_invalid_during_alloc,($__internal_2_$__cuda_sm10x_tcgen05_guardrail_trap_unallocated_columns_being_dealloced - $__internal_1_$__cuda_sm10x_tcgen05_guardrail_trap_phase_invalid_during_alloc)
$__internal_1_$__cuda_sm10x_tcgen05_guardrail_trap_phase_invalid_during_alloc:
[----:B------:R-:W-:Y:S05]  /*9790*/  BPT.TRAP 0x1 ;  /* 0x000000040000795c */ /* 0x000fea0000300000 */
[----:B------:R-:W-:-:S04]  /*97a0*/  MOV R3, 0x0 ;  /* 0x0000000000037802 */ /* 0x000fc80000000f00 */
[----:B------:R-:W-:Y:S05]  /*97b0*/  RET.REL.NODEC R2 `(_ZN7cutlass13device_kernelINS_4gemm6kernel13GemmUniversalIN4cute5tupleIJiiiiEEENS1_10collective13CollectiveMmaINS1_35MainloopSm100TmaUmmaWarpSpecializedILi4ELi2ELi4ENS5_IJNS4_1CILi1EEESB_SB_EEEEENS5_IJNSA_ILi128EEESE_NSA_ILi32EEEEEENS_6half_tENS5_IJlSB_lEEESH_SI_NS4_8TiledMMAINS4_8MMA_AtomIJNS4_20SM100_MMA_F16BF16_SSISH_SH_fLi128ELi128ELNS4_4UMMA5MajorE0ELSN_0ELNSM_7ScaleInE0ELSO_0EEEEEENS4_6LayoutISC_NS5_IJNSA_ILi0EEESS_SS_EEEEENS5_IJNS4_10UnderscoreESV_SV_EEEEENS4_13SM90_TMA_LOADENS4_14ComposedLayoutINS4_7SwizzleILi2ELi4ELi3EEENS4_18smem_ptr_flag_bitsILi16EEENSR_INS5_IJNSA_ILi8EEESF_EEENS5_IJSF_SB_EEEEEEEvNS4_8identityESY_S18_vS19_EENS_8epilogue10collective18CollectiveEpilogueINS1B_23Sm100TmaWarpSpecializedILi4ELi2ELi32ELb1ELb0EEEJSG_NS5_IJNSR_ISE_SB_EENSR_ISF_SB_EEEEESH_SI_SH_SI_NS1B_6fusion15FusionCallbacksIS1F_NS1J_17LinearCombinationISH_fSH_fLNS_15FloatRoundStyleE2EEESG_S1I_JEEENS4_5SM1004TMEM4LOAD26SM100_TMEM_LOAD_32dp32b32xESY_S18_NS4_39AutoVectorizingCopyWithAssumedAlignmentILi128EEENS4_14SM90_TMA_STOREES18_S1U_S1U_EEEvvEEEEvNT_6ParamsE) ;  /* 0xffffff6802107950 */ /* 0x000fea0003c3ffff */
        .weak           $__internal_2_$__cuda_sm10x_tcgen05_guardrail_trap_unallocated_columns_being_dealloced
        .type           $__internal_2_$__cuda_sm10x_tcgen05_guardrail_trap_unallocated_columns_being_dealloced,@function
        .size           $__internal_2_$__cuda_sm10x_tcgen05_guardrail_trap_unallocated_columns_being_dealloced,(.L_x_176 - $__internal_2_$__cuda_sm10x_tcgen05_guardrail_trap_unallocated_columns_being_dealloced)
$__internal_2_$__cuda_sm10x_tcgen05_guardrail_trap_unallocated_columns_being_dealloced:
[----:B------:R-:W-:Y:S05]  /*97c0*/  BPT.TRAP 0x1 ;  /* 0x000000040000795c */ /* 0x000fea0000300000 */
[----:B------:R-:W-:-:S04]  /*97d0*/  HFMA2 R3, -RZ, RZ, 0, 0 ;  /* 0x00000000ff037431 */ /* 0x000fc800000001ff */
[----:B------:R-:W-:Y:S05]  /*97e0*/  RET.REL.NODEC R2 `(_ZN7cutlass13device_kernelINS_4gemm6kernel13GemmUniversalIN4cute5tupleIJiiiiEEENS1_10collective13CollectiveMmaINS1_35MainloopSm100TmaUmmaWarpSpecializedILi4ELi2ELi4ENS5_IJNS4_1CILi1EEESB_SB_EEEEENS5_IJNSA_ILi128EEESE_NSA_ILi32EEEEEENS_6half_tENS5_IJlSB_lEEESH_SI_NS4_8TiledMMAINS4_8MMA_AtomIJNS4_20SM100_MMA_F16BF16_SSISH_SH_fLi128ELi128ELNS4_4UMMA5MajorE0ELSN_0ELNSM_7ScaleInE0ELSO_0EEEEEENS4_6LayoutISC_NS5_IJNSA_ILi0EEESS_SS_EEEEENS5_IJNS4_10UnderscoreESV_SV_EEEEENS4_13SM90_TMA_LOADENS4_14ComposedLayoutINS4_7SwizzleILi2ELi4ELi3EEENS4_18smem_ptr_flag_bitsILi16EEENSR_INS5_IJNSA_ILi8EEESF_EEENS5_IJSF_SB_EEEEEEEvNS4_8identityESY_S18_vS19_EENS_8epilogue10collective18CollectiveEpilogueINS1B_23Sm100TmaWarpSpecializedILi4ELi2ELi32ELb1ELb0EEEJSG_NS5_IJNSR_ISE_SB_EENSR_ISF_SB_EEEEESH_SI_SH_SI_NS1B_6fusion15FusionCallbacksIS1F_NS1J_17LinearCombinationISH_fSH_fLNS_15FloatRoundStyleE2EEESG_S1I_JEEENS4_5SM1004TMEM4LOAD26SM100_TMEM_LOAD_32dp32b32xESY_S18_NS4_39AutoVectorizingCopyWithAssumedAlignmentILi128EEENS4_14SM90_TMA_STOREES18_S1U_S1U_EEEvvEEEEvNT_6ParamsE) ;  /* 0xffffff6802047950 */ /* 0x000fea0003c3ffff */
.L_x_175:
[----:B------:R-:W-:-:S00]  /*97f0*/  BRA `(.L_x_175) ;  /* 0xfffffffc00fc7947 */ /* 0x000fc0000383ffff */
[----:B------:R-:W-:-:S00]  /*9800*/  NOP ;  /* 0x0000000000007918 */ /* 0x000fc00000000000 */
[----:B------:R-:W-:-:S00]  /*9810*/  NOP ;  /* 0x0000000000007918 */ /* 0x000fc00000000000 */
[----:B------:R-:W-:-:S00]  /*9820*/  NOP ;  /* 0x0000000000007918 */ /* 0x000fc00000000000 */
[----:B------:R-:W-:-:S00]  /*9830*/  NOP ;  /* 0x0000000000007918 */ /* 0x000fc00000000000 */
[----:B------:R-:W-:-:S00]  /*9840*/  NOP ;  /* 0x0000000000007918 */ /* 0x000fc00000000000 */
[----:B------:R-:W-:-:S00]  /*9850*/  NOP ;  /* 0x0000000000007918 */ /* 0x000fc00000000000 */
[----:B------:R-:W-:-:S00]  /*9860*/  NOP ;  /* 0x0000000000007918 */ /* 0x000fc00000000000 */
[----:B------:R-:W-:-:S00]  /*9870*/  NOP ;  /* 0x0000000000007918 */ /* 0x000fc00000000000 */
.L_x_176:


//--------------------- .nv.global.init           --------------------------
	.section	.nv.global.init,"aw",@progbits
.nv.global.init:
	.type		$str$27,@object
	.size		$str$27,($str$28 - $str$27)
$str$27:
        /*0000*/ 	.byte	0x28, 0x61, 0x64, 0x64, 0x72, 0x65, 0x73, 0x73, 0x20, 0x26, 0x20, 0x6d, 0x61, 0x73, 0x6b, 0x29
        /*0010*/ 	.byte	0x20, 0x3d, 0x3d, 0x20, 0x30, 0x00
	.type		$str$28,@object
	.size		$str$28,($str$26 - $str$28)
$str$28:
        /*0016*/ 	.byte	0x2f, 0x74, 0x6d, 0x70, 0x2f, 0x63, 0x75, 0x74, 0x6c, 0x61, 0x73, 0x73, 0x5f, 0x73, 0x77, 0x65
        /*0026*/ 	.byte	0x65, 0x70, 0x5f, 0x73, 0x72, 0x63, 0x2f, 0x69, 0x6e, 0x63, 0x6c, 0x75, 0x64, 0x65, 0x2f, 0x63
        /*0036*/ 	.byte	0x75, 0x74, 0x65, 0x2f, 0x70, 0x6f, 0x69, 0x6e, 0x74, 0x65, 0x72, 0x5f, 0x66, 0x6c, 0x61, 0x67
        /*0046*/ 	.byte	0x67, 0x65, 0x64, 0x2e, 0x68, 0x70, 0x70, 0x00
	.type		$str$26,@object
	.size		$str$26,($str$25 - $str$26)
$str$26:
        /*004e*/ 	.byte	0x2f, 0x74, 0x6d, 0x70, 0x2f, 0x63, 0x75, 0x74, 0x6c, 0x61, 0x73, 0x73, 0x5f, 0x73, 0x77, 0x65
        /*005e*/ 	.byte	0x65, 0x70, 0x5f, 0x73, 0x72, 0x63, 0x2f, 0x69, 0x6e, 0x63, 0x6c, 0x75, 0x64, 0x65, 0x2f, 0x63
        /*006e*/ 	.byte	0x75, 0x74, 0x65, 0x2f, 0x61, 0x74, 0x6f, 0x6d, 0x2f, 0x63, 0x6f, 0x70, 0x79, 0x5f, 0x74, 0x72
        /*007e*/ 	.byte	0x61, 0x69, 0x74, 0x73, 0x5f, 0x73, 0x6d, 0x31, 0x30, 0x30, 0x2e, 0x68, 0x70, 0x70, 0x00
	.type		$str$25,@object
	.size		$str$25,(__unnamed_1 - $str$25)
$str$25:
        /*008d*/ 	.byte	0x28, 0x28, 0x75, 0x69, 0x6e, 0x74, 0x33, 0x32, 0x5f, 0x74, 0x28, 0x74, 0x68, 0x72, 0x65, 0x61
        /*009d*/ 	.byte	0x64, 0x49, 0x64, 0x78, 0x2e, 0x78, 0x29, 0x20, 0x2f, 0x20, 0x33, 0x32, 0x29, 0x20, 0x25, 0x20
        /*00ad*/ 	.byte	0x34, 0x29, 0x20, 0x3d, 0x3d, 0x20, 0x28, 0x28, 0x28, 0x74, 0x6d, 0x65, 0x6d, 0x5f, 0x61, 0x64
        /*00bd*/ 	.byte	0x64, 0x72, 0x20, 0x3e, 0x3e, 0x20, 0x31, 0x36, 0x29, 0x20, 0x2f, 0x20, 0x33, 0x32, 0x29, 0x20
        /*00cd*/ 	.byte	0x25, 0x20, 0x34, 0x29, 0x00
	.type		__unnamed_1,@object
	.size		__unnamed_1,(__unnamed_2 - __unnamed_1)
__unnamed_1:
        /*00d2*/ 	.byte	0x61, 0x75, 0x74, 0x6f, 0x20, 0x63, 0x75, 0x74, 0x65, 0x3a, 0x3a, 0x61, 0x73, 0x5f, 0x70, 0x6f
        /* <DEDUP_REMOVED lines=24> */
        /*0262*/ 	.byte	0x3e, 0x3e, 0x3e, 0x3e, 0x5d, 0x00
	.type		__unnamed_2,@object
	.size		__unnamed_2,(.L_2 - __unnamed_2)
__unnamed_2:
        /* <DEDUP_REMOVED lines=42> */
        /*0508*/ 	.byte	0x3e, 0x3e, 0x5d, 0x00
.L_2:


//--------------------- .nv.shared._ZN7cutlass13device_kernelINS_4gemm6kernel13GemmUniversalIN4cute5tupleIJiiiiEEENS1_10collective13CollectiveMmaINS1_35MainloopSm100TmaUmmaWarpSpecializedILi4ELi2ELi4ENS5_IJNS4_1CILi1EEESB_SB_EEEEENS5_IJNSA_ILi128EEESE_NSA_ILi32EEEEEENS_6half_tENS5_IJlSB_lEEESH_SI_NS4_8TiledMMAINS4_8MMA_AtomIJNS4_20SM100_MMA_F16BF16_SSISH_SH_fLi128ELi128ELNS4_4UMMA5MajorE0ELSN_0ELNSM_7ScaleInE0ELSO_0EEEEEENS4_6LayoutISC_NS5_IJNSA_ILi0EEESS_SS_EEEEENS5_IJNS4_10UnderscoreESV_SV_EEEEENS4_13SM90_TMA_LOADENS4_14ComposedLayoutINS4_7SwizzleILi2ELi4ELi3EEENS4_18smem_ptr_flag_bitsILi16EEENSR_INS5_IJNSA_ILi8EEESF_EEENS5_IJSF_SB_EEEEEEEvNS4_8identityESY_S18_vS19_EENS_8epilogue10collective18CollectiveEpilogueINS1B_23Sm100TmaWarpSpecializedILi4ELi2ELi32ELb1ELb0EEEJSG_NS5_IJNSR_ISE_SB_EENSR_ISF_SB_EEEEESH_SI_SH_SI_NS1B_6fusion15FusionCallbacksIS1F_NS1J_17LinearCombinationISH_fSH_fLNS_15FloatRoundStyleE2EEESG_S1I_JEEENS4_5SM1004TMEM4LOAD26SM100_TMEM_LOAD_32dp32b32xESY_S18_NS4_39AutoVectorizingCopyWithAssumedAlignmentILi128EEENS4_14SM90_TMA_STOREES18_S1U_S1U_EEEvvEEEEvNT_6ParamsE --------------------------
	.section	.nv.shared._ZN7cutlass13device_kernelINS_4gemm6kernel13GemmUniversalIN4cute5tupleIJiiiiEEENS1_10collective13CollectiveMmaINS1_35MainloopSm100TmaUmmaWarpSpecializedILi4ELi2ELi4ENS5_IJNS4_1CILi1EEESB_SB_EEEEENS5_IJNSA_ILi128EEESE_NSA_ILi32EEEEEENS_6half_tENS5_IJlSB_lEEESH_SI_NS4_8TiledMMAINS4_8MMA_AtomIJNS4_20SM100_MMA_F16BF16_SSISH_SH_fLi128ELi128ELNS4_4UMMA5MajorE0ELSN_0ELNSM_7ScaleInE0ELSO_0EEEEEENS4_6LayoutISC_NS5_IJNSA_ILi0EEESS_SS_EEEEENS5_IJNS4_10UnderscoreESV_SV_EEEEENS4_13SM90_TMA_LOADENS4_14ComposedLayoutINS4_7SwizzleILi2ELi4ELi3EEENS4_18smem_ptr_flag_bitsILi16EEENSR_INS5_IJNSA_ILi8EEESF_EEENS5_IJSF_SB_EEEEEEEvNS4_8identityESY_S18_vS19_EENS_8epilogue10collective18CollectiveEpilogueINS1B_23Sm100TmaWarpSpecializedILi4ELi2ELi32ELb1ELb0EEEJSG_NS5_IJNSR_ISE_SB_EENSR_ISF_SB_EEEEESH_SI_SH_SI_NS1B_6fusion15FusionCallbacksIS1F_NS1J_17LinearCombinationISH_fSH_fLNS_15FloatRoundStyleE2EEESG_S1I_JEEENS4_5SM1004TMEM4LOAD26SM100_TMEM_LOAD_32dp32b32xESY_S18_NS4_39AutoVectorizingCopyWithAssumedAlignmentILi128EEENS4_14SM90_TMA_STOREES18_S1U_S1U_EEEvvEEEEvNT_6ParamsE,"aw",@nobits
	.sectionflags	@""
	.align	16
	.zero		1024


//--------------------- .nv.shared.reserved.0     --------------------------
	.section	.nv.shared.reserved.0,"aw",@nobits
	.weak		__nv_reservedSMEM_offset_0_alias
	.size		__nv_reservedSMEM_offset_0_alias, 0, 64
	.other		__nv_reservedSMEM_offset_0_alias,@"STO_CUDA_RESERVED_SHARED STV_DEFAULT"
__nv_reservedSMEM_offset_0_alias:
	.zero		0
.nv.shared.reserved.0:
	.zero		64
	.weak		__nv_reservedSMEM_tcgen05_partition
	.type		__nv_reservedSMEM_tcgen05_partition,@object
	.size		__nv_reservedSMEM_tcgen05_partition,(.L_0 - __nv_reservedSMEM_tcgen05_partition)
__nv_reservedSMEM_tcgen05_partition:
	.zero		32
.L_0:


//--------------------- .nv.global                --------------------------
	.section	.nv.global,"aw",@nobits
.nv.global:
	.type		_ZN40_INTERNAL_528cb81a_4_k_cu_ca455227_277764cute1_E,@object
	.size		_ZN40_INTERNAL_528cb81a_4_k_cu_ca455227_277764cute1_E,(_ZN40_INTERNAL_528cb81a_4_k_cu_ca455227_277764cuda3std3__45__cpo6cbeginE - _ZN40_INTERNAL_528cb81a_4_k_cu_ca455227_277764cute1_E)
_ZN40_INTERNAL_528cb81a_4_k_cu_ca455227_277764cute1_E:
	.zero		1
	.type		_ZN40_INTERNAL_528cb81a_4_k_cu_ca455227_277764cuda3std3__45__cpo6cbeginE,@object
	.size		_ZN40_INTERNAL_528cb81a_4_k_cu_ca455227_277764cuda3std3__45__cpo6cbeginE,(_ZN40_INTERNAL_528cb81a_4_k_cu_ca455227_277764cuda3std3__48in_placeE - _ZN40_INTERNAL_528cb81a_4_k_cu_ca455227_277764cuda3std3__45__cpo6cbeginE)
_ZN40_INTERNAL_528cb81a_4_k_cu_ca455227_277764cuda3std3__45__cpo6cbeginE:
	.zero		1
	.type		_ZN40_INTERNAL_528cb81a_4_k_cu_ca455227_277764cuda3std3__48in_placeE,@object
	.size		_ZN40_INTERNAL_528cb81a_4_k_cu_ca455227_277764cuda3std3__48in_placeE,(_ZN40_INTERNAL_528cb81a_4_k_cu_ca455227_277764cuda3std6ranges3__45__cpo9iter_moveE - _ZN40_INTERNAL_528cb81a_4_k_cu_ca455227_277764cuda3std3__48in_placeE)
_ZN40_INTERNAL_528cb81a_4_k_cu_ca455227_277764cuda3std3__48in_placeE:
	.zero		1
	.type		_ZN40_INTERNAL_528cb81a_4_k_cu_ca455227_277764cuda3std6ranges3__45__cpo9iter_moveE,@object
	.size		_ZN40_INTERNAL_528cb81a_4_k_cu_ca455227_277764cuda3std6ranges3__45__cpo9iter_moveE,(_ZN40_INTERNAL_528cb81a_4_k_cu_ca455227_277764cuda3std3__45__cpo5beginE - _ZN40_INTERNAL_528cb81a_4_k_cu_ca455227_277764cuda3std6ranges3__45__cpo9iter_moveE)
_ZN40_INTERNAL_528cb81a_4_k_cu_ca455227_277764cuda3std6ranges3__45__cpo9iter_moveE:
	.zero		1
	.type		_ZN40_INTERNAL_528cb81a_4_k_cu_ca455227_277764cuda3std3__45__cpo5beginE,@object
	.size		_ZN40_INTERNAL_528cb81a_4_k_cu_ca455227_277764cuda3std3__45__cpo5beginE,(_ZN40_INTERNAL_528cb81a_4_k_cu_ca455227_277764cuda3std3__442_GLOBAL__N__528cb81a_4_k_cu_ca455227_277766ignoreE - _ZN40_INTERNAL_528cb81a_4_k_cu_ca455227_277764cuda3std3__45__cpo5beginE)
_ZN40_INTERNAL_528cb81a_4_k_cu_ca455227_277764cuda3std3__45__cpo5beginE:
	.zero		1
	.type		_ZN40_INTERNAL_528cb81a_4_k_cu_ca455227_277764cuda3std3__442_GLOBAL__N__528cb81a_4_k_cu_ca455227_277766ignoreE,@object
	.size		_ZN40_INTERNAL_528cb81a_4_k_cu_ca455227_277764cuda3std3__442_GLOBAL__N__528cb81a_4_k_cu_ca455227_277766ignoreE,(_ZN40_INTERNAL_528cb81a_4_k_cu_ca455227_277764cute7productE - _ZN40_INTERNAL_528cb81a_4_k_cu_ca455227_277764cuda3std3__442_GLOBAL__N__528cb81a_4_k_cu_ca455227_277766ignoreE)
_ZN40_INTERNAL_528cb81a_4_k_cu_ca455227_277764cuda3std3__442_GLOBAL__N__528cb81a_4_k_cu_ca455227_277766ignoreE:
	.zero		1
	.type		_ZN40_INTERNAL_528cb81a_4_k_cu_ca455227_277764cute7productE,@object
	.size		_ZN40_INTERNAL_528cb81a_4_k_cu_ca455227_277764cute7productE,(_ZN40_INTERNAL_528cb81a_4_k_cu_ca455227_277764cuda3std3__45__cpo3endE - _ZN40_INTERNAL_528cb81a_4_k_cu_ca455227_277764cute7productE)
_ZN40_INTERNAL_528cb81a_4_k_cu_ca455227_277764cute7productE:
	.zero		1
	.type		_ZN40_INTERNAL_528cb81a_4_k_cu_ca455227_277764cuda3std3__45__cpo3endE,@object
	.size		_ZN40_INTERNAL_528cb81a_4_k_cu_ca455227_277764cuda3std3__45__cpo3endE,(_ZN40_INTERNAL_528cb81a_4_k_cu_ca455227_277764cuda3std3__419piecewise_constructE - _ZN40_INTERNAL_528cb81a_4_k_cu_ca455227_277764cuda3std3__45__cpo3endE)
_ZN40_INTERNAL_528cb81a_4_k_cu_ca455227_277764cuda3std3__45__cpo3endE:
	.zero		1
	.type		_ZN40_INTERNAL_528cb81a_4_k_cu_ca455227_277764cuda3std3__419piecewise_constructE,@object
	.size		_ZN40_INTERNAL_528cb81a_4_k_cu_ca455227_277764cuda3std3__419piecewise_constructE,(_ZN40_INTERNAL_528cb81a_4_k_cu_ca455227_277764cuda3std3__45__cpo4cendE - _ZN40_INTERNAL_528cb81a_4_k_cu_ca455227_277764cuda3std3__419piecewise_constructE)
_ZN40_INTERNAL_528cb81a_4_k_cu_ca455227_277764cuda3std3__419piecewise_constructE:
	.zero		1
	.type		_ZN40_INTERNAL_528cb81a_4_k_cu_ca455227_277764cuda3std3__45__cpo4cendE,@object
	.size		_ZN40_INTERNAL_528cb81a_4_k_cu_ca455227_277764cuda3std3__45__cpo4cendE,(_ZN40_INTERNAL_528cb81a_4_k_cu_ca455227_277764cuda3std6ranges3__45__cpo4swapE - _ZN40_INTERNAL_528cb81a_4_k_cu_ca455227_277764cuda3std3__45__cpo4cendE)
_ZN40_INTERNAL_528cb81a_4_k_cu_ca455227_277764cuda3std3__45__cpo4cendE:
	.zero		1
	.type		_ZN40_INTERNAL_528cb81a_4_k_cu_ca455227_277764cuda3std6ranges3__45__cpo4swapE,@object
	.size		_ZN40_INTERNAL_528cb81a_4_k_cu_ca455227_277764cuda3std6ranges3__45__cpo4swapE,(.L_10 - _ZN40_INTERNAL_528cb81a_4_k_cu_ca455227_277764cuda3std6ranges3__45__cpo4swapE)
_ZN40_INTERNAL_528cb81a_4_k_cu_ca455227_277764cuda3std6ranges3__45__cpo4swapE:
	.zero		1
.L_10:


//--------------------- .nv.constant0._ZN7cutlass13device_kernelINS_4gemm6kernel13GemmUniversalIN4cute5tupleIJiiiiEEENS1_10collective13CollectiveMmaINS1_35MainloopSm100TmaUmmaWarpSpecializedILi4ELi2ELi4ENS5_IJNS4_1CILi1EEESB_SB_EEEEENS5_IJNSA_ILi128EEESE_NSA_ILi32EEEEEENS_6half_tENS5_IJlSB_lEEESH_SI_NS4_8TiledMMAINS4_8MMA_AtomIJNS4_20SM100_MMA_F16BF16_SSISH_SH_fLi128ELi128ELNS4_4UMMA5MajorE0ELSN_0ELNSM_7ScaleInE0ELSO_0EEEEEENS4_6LayoutISC_NS5_IJNSA_ILi0EEESS_SS_EEEEENS5_IJNS4_10UnderscoreESV_SV_EEEEENS4_13SM90_TMA_LOADENS4_14ComposedLayoutINS4_7SwizzleILi2ELi4ELi3EEENS4_18smem_ptr_flag_bitsILi16EEENSR_INS5_IJNSA_ILi8EEESF_EEENS5_IJSF_SB_EEEEEEEvNS4_8identityESY_S18_vS19_EENS_8epilogue10collective18CollectiveEpilogueINS1B_23Sm100TmaWarpSpecializedILi4ELi2ELi32ELb1ELb0EEEJSG_NS5_IJNSR_ISE_SB_EENSR_ISF_SB_EEEEESH_SI_SH_SI_NS1B_6fusion15FusionCallbacksIS1F_NS1J_17LinearCombinationISH_fSH_fLNS_15FloatRoundStyleE2EEESG_S1I_JEEENS4_5SM1004TMEM4LOAD26SM100_TMEM_LOAD_32dp32b32xESY_S18_NS4_39AutoVectorizingCopyWithAssumedAlignmentILi128EEENS4_14SM90_TMA_STOREES18_S1U_S1U_EEEvvEEEEvNT_6ParamsE --------------------------
	.section	.nv.constant0._ZN7cutlass13device_kernelINS_4gemm6kernel13GemmUniversalIN4cute5tupleIJiiiiEEENS1_10collective13CollectiveMmaINS1_35MainloopSm100TmaUmmaWarpSpecializedILi4ELi2ELi4ENS5_IJNS4_1CILi1EEESB_SB_EEEEENS5_IJNSA_ILi128EEESE_NSA_ILi32EEEEEENS_6half_tENS5_IJlSB_lEEESH_SI_NS4_8TiledMMAINS4_8MMA_AtomIJNS4_20SM100_MMA_F16BF16_SSISH_SH_fLi128ELi128ELNS4_4UMMA5MajorE0ELSN_0ELNSM_7ScaleInE0ELSO_0EEEEEENS4_6LayoutISC_NS5_IJNSA_ILi0EEESS_SS_EEEEENS5_IJNS4_10UnderscoreESV_SV_EEEEENS4_13SM90_TMA_LOADENS4_14ComposedLayoutINS4_7SwizzleILi2ELi4ELi3EEENS4_18smem_ptr_flag_bitsILi16EEENSR_INS5_IJNSA_ILi8EEESF_EEENS5_IJSF_SB_EEEEEEEvNS4_8identityESY_S18_vS19_EENS_8epilogue10collective18CollectiveEpilogueINS1B_23Sm100TmaWarpSpecializedILi4ELi2ELi32ELb1ELb0EEEJSG_NS5_IJNSR_ISE_SB_EENSR_ISF_SB_EEEEESH_SI_SH_SI_NS1B_6fusion15FusionCallbacksIS1F_NS1J_17LinearCombinationISH_fSH_fLNS_15FloatRoundStyleE2EEESG_S1I_JEEENS4_5SM1004TMEM4LOAD26SM100_TMEM_LOAD_32dp32b32xESY_S18_NS4_39AutoVectorizingCopyWithAssumedAlignmentILi128EEENS4_14SM90_TMA_STOREES18_S1U_S1U_EEEvvEEEEvNT_6ParamsE,"a",@progbits
	.sectionflags	@""
	.align	4
.nv.constant0._ZN7cutlass13device_kernelINS_4gemm6kernel13GemmUniversalIN4cute5tupleIJiiiiEEENS1_10collective13CollectiveMmaINS1_35MainloopSm100TmaUmmaWarpSpecializedILi4ELi2ELi4ENS5_IJNS4_1CILi1EEESB_SB_EEEEENS5_IJNSA_ILi128EEESE_NSA_ILi32EEEEEENS_6half_tENS5_IJlSB_lEEESH_SI_NS4_8TiledMMAINS4_8MMA_AtomIJNS4_20SM100_MMA_F16BF16_SSISH_SH_fLi128ELi128ELNS4_4UMMA5MajorE0ELSN_0ELNSM_7ScaleInE0ELSO_0EEEEEENS4_6LayoutISC_NS5_IJNSA_ILi0EEESS_SS_EEEEENS5_IJNS4_10UnderscoreESV_SV_EEEEENS4_13SM90_TMA_LOADENS4_14ComposedLayoutINS4_7SwizzleILi2ELi4ELi3EEENS4_18smem_ptr_flag_bitsILi16EEENSR_INS5_IJNSA_ILi8EEESF_EEENS5_IJSF_SB_EEEEEEEvNS4_8identityESY_S18_vS19_EENS_8epilogue10collective18CollectiveEpilogueINS1B_23Sm100TmaWarpSpecializedILi4ELi2ELi32ELb1ELb0EEEJSG_NS5_IJNSR_ISE_SB_EENSR_ISF_SB_EEEEESH_SI_SH_SI_NS1B_6fusion15FusionCallbacksIS1F_NS1J_17LinearCombinationISH_fSH_fLNS_15FloatRoundStyleE2EEESG_S1I_JEEENS4_5SM1004TMEM4LOAD26SM100_TMEM_LOAD_32dp32b32xESY_S18_NS4_39AutoVectorizingCopyWithAssumedAlignmentILi128EEENS4_14SM90_TMA_STOREES18_S1U_S1U_EEEvvEEEEvNT_6ParamsE:
	.zero		2944


//--------------------- SYMBOLS --------------------------

	.type		.nv.reservedSmem.offset0,@object
	.size		.nv.reservedSmem.offset0,0x4
	.type		.nv.reservedSmem.cap,@object
	.size		.nv.reservedSmem.cap,0x4
	.type		__assertfail,@function
